	.target	sm_90a

	.elftype	@"ET_EXEC"


//--------------------- .note.nv.tkinfo           --------------------------
	.section	.note.nv.tkinfo,"",@"SHT_NOTE"
	.sectionflags	@"SHF_NOTE_NV_TKINFO"
	.tkinfo
        /*0018*/ 	.word	0x00000002
        /*0030*/ 	.string	""
        /*0030*/ 	.string	"ptxas"
        /*0030*/ 	.string	"Cuda compilation tools, release 13.0, V13.0.88"
        /*0030*/ 	.string	"Build cuda_13.0.r13.0/compiler.36424714_0"
        /*0030*/ 	.string	"-arch sm_90a -m 64 "



//--------------------- .note.nv.cuinfo           --------------------------
	.section	.note.nv.cuinfo,"",@"SHT_NOTE"
	.sectionflags	@"SHF_NOTE_NV_CUINFO"
        /*0018*/ 	.short	0x0002
        /*001a*/ 	.short	0x005a
        /*001c*/ 	.short	0x0082
	.zero		2


//--------------------- .nv.info                  --------------------------
	.section	.nv.info,"",@"SHT_CUDA_INFO"
	.align	4


	//----- nvinfo : EIATTR_REGCOUNT
	.align		4
        /*0000*/ 	.byte	0x04, 0x2f
        /*0002*/ 	.short	(.L_15 - .L_14)
	.align		4
.L_14:
        /*0004*/ 	.word	index@(_ZN7cutlass13device_kernelINS_4gemm6kernel13GemmUniversalIN4cute5tupleIJiiiiEEENS1_10collective13CollectiveMmaINS1_34MainloopSm90TmaGmmaWarpSpecializedILi4ENS5_IJNS4_1CILi2EEENSA_ILi1EEESC_EEENS1_35KernelTmaWarpSpecializedCooperativeEEENS5_IJNSA_ILi384EEENSA_ILi64EEENSA_ILi128EEEEEEaNS5_IJlSC_lEEEaSK_NS4_8TiledMMAINS4_8MMA_AtomIJNS4_4SM904GMMA26MMA_64x64x32_S32S8S8_SS_TNEEEENS4_6LayoutISD_NS5_IJSC_NSA_ILi0EEESS_EEEEENS5_IJNS4_10UnderscoreESV_SV_EEEEENS4_13SM90_TMA_LOADENS4_14ComposedLayoutINS4_7SwizzleILi3ELi4ELi3EEENS4_18smem_ptr_flag_bitsILi8EEENSR_INS5_IJNSA_ILi8EEESI_EEENS5_IJSI_SC_EEEEEEEvNS4_8identityENS4_23SM90_TMA_LOAD_MULTICASTES18_vS19_EENS_8epilogue10collective6detail29Sm90TmaWarpSpecializedAdapterINS1D_15DefaultEpilogueIaSK_SK_NS1C_6thread17LinearCombinationIaLi1EiiLNS1H_9ScaleType4KindE0ELNS_15FloatRoundStyleE2EaEENS1_15EpilogueDefaultEEEEEvvEEEEvNT_6ParamsE)
        /*0008*/ 	.word	0x000000a8


	//----- nvinfo : EIATTR_FRAME_SIZE
	.align		4
.L_15:
        /*000c*/ 	.byte	0x04, 0x11
        /*000e*/ 	.short	(.L_17 - .L_16)
	.align		4
.L_16:
        /*0010*/ 	.word	index@(_ZN7cutlass13device_kernelINS_4gemm6kernel13GemmUniversalIN4cute5tupleIJiiiiEEENS1_10collective13CollectiveMmaINS1_34MainloopSm90TmaGmmaWarpSpecializedILi4ENS5_IJNS4_1CILi2EEENSA_ILi1EEESC_EEENS1_35KernelTmaWarpSpecializedCooperativeEEENS5_IJNSA_ILi384EEENSA_ILi64EEENSA_ILi128EEEEEEaNS5_IJlSC_lEEEaSK_NS4_8TiledMMAINS4_8MMA_AtomIJNS4_4SM904GMMA26MMA_64x64x32_S32S8S8_SS_TNEEEENS4_6LayoutISD_NS5_IJSC_NSA_ILi0EEESS_EEEEENS5_IJNS4_10UnderscoreESV_SV_EEEEENS4_13SM90_TMA_LOADENS4_14ComposedLayoutINS4_7SwizzleILi3ELi4ELi3EEENS4_18smem_ptr_flag_bitsILi8EEENSR_INS5_IJNSA_ILi8EEESI_EEENS5_IJSI_SC_EEEEEEEvNS4_8identityENS4_23SM90_TMA_LOAD_MULTICASTES18_vS19_EENS_8epilogue10collective6detail29Sm90TmaWarpSpecializedAdapterINS1D_15DefaultEpilogueIaSK_SK_NS1C_6thread17LinearCombinationIaLi1EiiLNS1H_9ScaleType4KindE0ELNS_15FloatRoundStyleE2EaEENS1_15EpilogueDefaultEEEEEvvEEEEvNT_6ParamsE)
        /*0014*/ 	.word	0x00000000


	//----- nvinfo : EIATTR_MIN_STACK_SIZE
	.align		4
.L_17:
        /*0018*/ 	.byte	0x04, 0x12
        /*001a*/ 	.short	(.L_19 - .L_18)
	.align		4
.L_18:
        /*001c*/ 	.word	index@(_ZN7cutlass13device_kernelINS_4gemm6kernel13GemmUniversalIN4cute5tupleIJiiiiEEENS1_10collective13CollectiveMmaINS1_34MainloopSm90TmaGmmaWarpSpecializedILi4ENS5_IJNS4_1CILi2EEENSA_ILi1EEESC_EEENS1_35KernelTmaWarpSpecializedCooperativeEEENS5_IJNSA_ILi384EEENSA_ILi64EEENSA_ILi128EEEEEEaNS5_IJlSC_lEEEaSK_NS4_8TiledMMAINS4_8MMA_AtomIJNS4_4SM904GMMA26MMA_64x64x32_S32S8S8_SS_TNEEEENS4_6LayoutISD_NS5_IJSC_NSA_ILi0EEESS_EEEEENS5_IJNS4_10UnderscoreESV_SV_EEEEENS4_13SM90_TMA_LOADENS4_14ComposedLayoutINS4_7SwizzleILi3ELi4ELi3EEENS4_18smem_ptr_flag_bitsILi8EEENSR_INS5_IJNSA_ILi8EEESI_EEENS5_IJSI_SC_EEEEEEEvNS4_8identityENS4_23SM90_TMA_LOAD_MULTICASTES18_vS19_EENS_8epilogue10collective6detail29Sm90TmaWarpSpecializedAdapterINS1D_15DefaultEpilogueIaSK_SK_NS1C_6thread17LinearCombinationIaLi1EiiLNS1H_9ScaleType4KindE0ELNS_15FloatRoundStyleE2EaEENS1_15EpilogueDefaultEEEEEvvEEEEvNT_6ParamsE)
        /*0020*/ 	.word	0x00000000
.L_19:


//--------------------- .nv.compat                --------------------------
	.section	.nv.compat,"",@"SHT_CUDA_COMPAT_INFO"
	.align	4
        /*0000*/ 	.byte	0x02, 0x09, 0x01, 0x00, 0x02, 0x02, 0x04, 0x00, 0x02, 0x05, 0x05, 0x00, 0x03, 0x07, 0x01, 0x01
        /*0010*/ 	.byte	0x02, 0x03, 0x01, 0x00, 0x02, 0x06, 0x01, 0x00, 0x04, 0x0b, 0x08, 0x00, 0x00, 0x00, 0x00, 0x00
        /*0020*/ 	.byte	0x00, 0x00, 0x00, 0x00


//--------------------- .nv.info._ZN7cutlass13device_kernelINS_4gemm6kernel13GemmUniversalIN4cute5tupleIJiiiiEEENS1_10collective13CollectiveMmaINS1_34MainloopSm90TmaGmmaWarpSpecializedILi4ENS5_IJNS4_1CILi2EEENSA_ILi1EEESC_EEENS1_35KernelTmaWarpSpecializedCooperativeEEENS5_IJNSA_ILi384EEENSA_ILi64EEENSA_ILi128EEEEEEaNS5_IJlSC_lEEEaSK_NS4_8TiledMMAINS4_8MMA_AtomIJNS4_4SM904GMMA26MMA_64x64x32_S32S8S8_SS_TNEEEENS4_6LayoutISD_NS5_IJSC_NSA_ILi0EEESS_EEEEENS5_IJNS4_10UnderscoreESV_SV_EEEEENS4_13SM90_TMA_LOADENS4_14ComposedLayoutINS4_7SwizzleILi3ELi4ELi3EEENS4_18smem_ptr_flag_bitsILi8EEENSR_INS5_IJNSA_ILi8EEESI_EEENS5_IJSI_SC_EEEEEEEvNS4_8identityENS4_23SM90_TMA_LOAD_MULTICASTES18_vS19_EENS_8epilogue10collective6detail29Sm90TmaWarpSpecializedAdapterINS1D_15DefaultEpilogueIaSK_SK_NS1C_6thread17LinearCombinationIaLi1EiiLNS1H_9ScaleType4KindE0ELNS_15FloatRoundStyleE2EaEENS1_15EpilogueDefaultEEEEEvvEEEEvNT_6ParamsE --------------------------
	.section	.nv.info._ZN7cutlass13device_kernelINS_4gemm6kernel13GemmUniversalIN4cute5tupleIJiiiiEEENS1_10collective13CollectiveMmaINS1_34MainloopSm90TmaGmmaWarpSpecializedILi4ENS5_IJNS4_1CILi2EEENSA_ILi1EEESC_EEENS1_35KernelTmaWarpSpecializedCooperativeEEENS5_IJNSA_ILi384EEENSA_ILi64EEENSA_ILi128EEEEEEaNS5_IJlSC_lEEEaSK_NS4_8TiledMMAINS4_8MMA_AtomIJNS4_4SM904GMMA26MMA_64x64x32_S32S8S8_SS_TNEEEENS4_6LayoutISD_NS5_IJSC_NSA_ILi0EEESS_EEEEENS5_IJNS4_10UnderscoreESV_SV_EEEEENS4_13SM90_TMA_LOADENS4_14ComposedLayoutINS4_7SwizzleILi3ELi4ELi3EEENS4_18smem_ptr_flag_bitsILi8EEENSR_INS5_IJNSA_ILi8EEESI_EEENS5_IJSI_SC_EEEEEEEvNS4_8identityENS4_23SM90_TMA_LOAD_MULTICASTES18_vS19_EENS_8epilogue10collective6detail29Sm90TmaWarpSpecializedAdapterINS1D_15DefaultEpilogueIaSK_SK_NS1C_6thread17LinearCombinationIaLi1EiiLNS1H_9ScaleType4KindE0ELNS_15FloatRoundStyleE2EaEENS1_15EpilogueDefaultEEEEEvvEEEEvNT_6ParamsE,"",@"SHT_CUDA_INFO"
	.sectionflags	@""
	.align	4


	//----- nvinfo : EIATTR_CUDA_API_VERSION
	.align		4
        /*0000*/ 	.byte	0x04, 0x37
        /*0002*/ 	.short	(.L_21 - .L_20)
.L_20:
        /*0004*/ 	.word	0x00000082


	//----- nvinfo : EIATTR_KPARAM_INFO
	.align		4
.L_21:
        /*0008*/ 	.byte	0x04, 0x17
        /*000a*/ 	.short	(.L_23 - .L_22)
.L_22:
        /*000c*/ 	.word	0x00000000
        /*0010*/ 	.short	0x0000
        /*0012*/ 	.short	0x0070
        /*0014*/ 	.byte	0x00, 0xf0, 0x01, 0x10


	//----- nvinfo : EIATTR_SPARSE_MMA_MASK
	.align		4
.L_23:
        /*0018*/ 	.byte	0x03, 0x50
        /*001a*/ 	.short	0x0000


	//----- nvinfo : EIATTR_MAXREG_COUNT
	.align		4
        /*001c*/ 	.byte	0x03, 0x1b
        /*001e*/ 	.short	0x00a8


	//----- nvinfo : EIATTR_NUM_BARRIERS
	.align		4
        /*0020*/ 	.byte	0x02, 0x4c
        /*0022*/ 	.byte	0x01
	.zero		1


	//----- nvinfo : EIATTR_EXTERNS
	.align		4
        /*0024*/ 	.byte	0x04, 0x0f
        /*0026*/ 	.short	(.L_25 - .L_24)


	//   ....[0]....
	.align		4
.L_24:
        /*0028*/ 	.word	index@(__assertfail)


	//----- nvinfo : EIATTR_MERCURY_ISA_VERSION
	.align		4
.L_25:
        /*002c*/ 	.byte	0x03, 0x5f
        /*002e*/ 	.short	0x0101


	//----- nvinfo : EIATTR_INT_WARP_WIDE_INSTR_OFFSETS
	.align		4
        /*0030*/ 	.byte	0x04, 0x31
        /*0032*/ 	.short	(.L_27 - .L_26)


	//   ....[0]....
.L_26:
        /*0034*/ 	.word	0x00000480


	//   ....[1]....
        /*0038*/ 	.word	0x000004b0


	//   ....[2]....
        /*003c*/ 	.word	0x00000670


	//   ....[3]....
        /*0040*/ 	.word	0x00002330


	//----- nvinfo : EIATTR_COOP_GROUP_MASK_REGIDS
	.align		4
.L_27:
        /*0044*/ 	.byte	0x04, 0x29
        /*0046*/ 	.short	(.L_29 - .L_28)


	//   ....[0]....
.L_28:
        /*0048*/ 	.word	0xffffffff


	//   ....[1]....
        /*004c*/ 	.word	0xffffffff


	//   ....[2]....
        /*0050*/ 	.word	0xffffffff


	//   ....[3]....
        /*0054*/ 	.word	0xffffffff


	//   ....[4]....
        /*0058*/ 	.word	0xffffffff


	//   ....[5]....
        /*005c*/ 	.word	0xffffffff


	//----- nvinfo : EIATTR_COOP_GROUP_INSTR_OFFSETS
	.align		4
.L_29:
        /*0060*/ 	.byte	0x04, 0x28
        /*0062*/ 	.short	(.L_31 - .L_30)


	//   ....[0]....
.L_30:
        /*0064*/ 	.word	0x00000060


	//   ....[1]....
        /*0068*/ 	.word	0x00000070


	//   ....[2]....
        /*006c*/ 	.word	0x00000130


	//   ....[3]....
        /*0070*/ 	.word	0x000002d0


	//   ....[4]....
        /*0074*/ 	.word	0x000007f0


	//   ....[5]....
        /*0078*/ 	.word	0x00001290


	//----- nvinfo : EIATTR_REG_RECONFIG
	.align		4
.L_31:
        /*007c*/ 	.byte	0x01, 0x54
	.zero		2


	//----- nvinfo : EIATTR_SYSCALL_OFFSETS
	.align		4
        /*0080*/ 	.byte	0x04, 0x46
        /*0082*/ 	.short	(.L_33 - .L_32)


	//   ....[0]....
.L_32:
        /*0084*/ 	.word	0x00001450


	//----- nvinfo : EIATTR_MBARRIER_INSTR_OFFSETS
	.align		4
.L_33:
        /*0088*/ 	.byte	0x04, 0x39
        /*008a*/ 	.short	(.L_35 - .L_34)


	//   ....[0]....
.L_34:
        /*008c*/ 	.word	0x00000230
        /*0090*/ 	.word	0x000000ff
        /*0094*/ 	.word	0x00000000
        /*0098*/ 	.short	0x0100
        /*009a*/ 	.byte	0x08
	.zero		1


	//   ....[1]....
        /*009c*/ 	.word	0x00000240
        /*00a0*/ 	.word	0x000000ff
        /*00a4*/ 	.word	0x00000020
        /*00a8*/ 	.short	0x0100
        /*00aa*/ 	.byte	0x08
	.zero		1


	//   ....[2]....
        /*00ac*/ 	.word	0x00000250
        /*00b0*/ 	.word	0x000000ff
        /*00b4*/ 	.word	0x00000008
        /*00b8*/ 	.short	0x0100
        /*00ba*/ 	.byte	0x08
	.zero		1


	//   ....[3]....
        /*00bc*/ 	.word	0x00000260
        /*00c0*/ 	.word	0x000000ff
        /*00c4*/ 	.word	0x00000028
        /*00c8*/ 	.short	0x0100
        /*00ca*/ 	.byte	0x08
	.zero		1


	//   ....[4]....
        /*00cc*/ 	.word	0x00000270
        /*00d0*/ 	.word	0x000000ff
        /*00d4*/ 	.word	0x00000010
        /*00d8*/ 	.short	0x0100
        /*00da*/ 	.byte	0x08
	.zero		1


	//   ....[5]....
        /*00dc*/ 	.word	0x00000280
        /*00e0*/ 	.word	0x000000ff
        /*00e4*/ 	.word	0x00000030
        /*00e8*/ 	.short	0x0100
        /*00ea*/ 	.byte	0x08
	.zero		1


	//   ....[6]....
        /*00ec*/ 	.word	0x00000290
        /*00f0*/ 	.word	0x000000ff
        /*00f4*/ 	.word	0x00000018
        /*00f8*/ 	.short	0x0100
        /*00fa*/ 	.byte	0x08
	.zero		1


	//   ....[7]....
        /*00fc*/ 	.word	0x000002a0
        /*0100*/ 	.word	0x000000ff
        /*0104*/ 	.word	0x00000038
        /*0108*/ 	.short	0x0100
        /*010a*/ 	.byte	0x08
	.zero		1


	//   ....[8]....
        /*010c*/ 	.word	0x000006f0
        /*0110*/ 	.word	0x000000ff
        /*0114*/ 	.word	0x00000050
        /*0118*/ 	.short	0x0100
        /*011a*/ 	.byte	0x06
	.zero		1


	//   ....[9]....
        /*011c*/ 	.word	0x00000780
        /*0120*/ 	.word	0x000000ff
        /*0124*/ 	.word	0x00000058
        /*0128*/ 	.short	0x0100
        /*012a*/ 	.byte	0x06
	.zero		1


	//   ....[10]....
        /*012c*/ 	.word	0x00001520
        /*0130*/ 	.word	0x00000003
        /*0134*/ 	.word	0x00000000
        /*0138*/ 	.short	0x010a
        /*013a*/ 	.byte	0x3f
	.zero		1


	//   ....[11]....
        /*013c*/ 	.word	0x00001560
        /*0140*/ 	.word	0x00000003
        /*0144*/ 	.word	0x00000000
        /*0148*/ 	.short	0x010a
        /*014a*/ 	.byte	0x3f
	.zero		1


	//   ....[12]....
        /*014c*/ 	.word	0x00001c30
        /*0150*/ 	.word	0x00000005
        /*0154*/ 	.word	0x00000000
        /*0158*/ 	.short	0x010a
        /*015a*/ 	.byte	0x3f
	.zero		1


	//   ....[13]....
        /*015c*/ 	.word	0x00001c70
        /*0160*/ 	.word	0x00000005
        /*0164*/ 	.word	0x00000000
        /*0168*/ 	.short	0x010a
        /*016a*/ 	.byte	0x3f
	.zero		1


	//   ....[14]....
        /*016c*/ 	.word	0x000021d0
        /*0170*/ 	.word	0x00000005
        /*0174*/ 	.word	0x00000000
        /*0178*/ 	.short	0x0101
        /*017a*/ 	.byte	0x3f
	.zero		1


	//   ....[15]....
        /*017c*/ 	.word	0x000023b0
        /*0180*/ 	.word	0x00000003
        /*0184*/ 	.word	0x00000000
        /*0188*/ 	.short	0x0101
        /*018a*/ 	.byte	0x3f
	.zero		1


	//   ....[16]....
        /*018c*/ 	.word	0x00008280
        /*0190*/ 	.word	0x00000014
        /*0194*/ 	.word	0x00000020
        /*0198*/ 	.short	0x010a
        /*019a*/ 	.byte	0x3f
	.zero		1


	//   ....[17]....
        /*019c*/ 	.word	0x00008640
        /*01a0*/ 	.word	0x00000005
        /*01a4*/ 	.word	0x00000058
        /*01a8*/ 	.short	0x0101
        /*01aa*/ 	.byte	0x3f
	.zero		1


	//   ....[18]....
        /*01ac*/ 	.word	0x00008d60
        /*01b0*/ 	.word	0x00000007
        /*01b4*/ 	.word	0x00000000
        /*01b8*/ 	.short	0x010a
        /*01ba*/ 	.byte	0x3f
	.zero		1


	//   ....[19]....
        /*01bc*/ 	.word	0x00008de0
        /*01c0*/ 	.word	0x00000008
        /*01c4*/ 	.word	0x00000000
        /*01c8*/ 	.short	0x010a
        /*01ca*/ 	.byte	0x3f
	.zero		1


	//   ....[20]....
        /*01cc*/ 	.word	0x00008e70
        /*01d0*/ 	.word	0x0000000b
        /*01d4*/ 	.word	0x00000000
        /*01d8*/ 	.short	0x010a
        /*01da*/ 	.byte	0x3f
	.zero		1


	//   ....[21]....
        /*01dc*/ 	.word	0x00008f00
        /*01e0*/ 	.word	0x00000003
        /*01e4*/ 	.word	0x00000000
        /*01e8*/ 	.short	0x010a
        /*01ea*/ 	.byte	0x3f
	.zero		1


	//   ....[22]....
        /*01ec*/ 	.word	0x00008f60
        /*01f0*/ 	.word	0x00000003
        /*01f4*/ 	.word	0x00000000
        /*01f8*/ 	.short	0x010a
        /*01fa*/ 	.byte	0x3f
	.zero		1


	//   ....[23]....
        /*01fc*/ 	.word	0x00008fb0
        /*0200*/ 	.word	0x00000005
        /*0204*/ 	.word	0x00000000
        /*0208*/ 	.short	0x010a
        /*020a*/ 	.byte	0x3f
	.zero		1


	//   ....[24]....
        /*020c*/ 	.word	0x00009080
        /*0210*/ 	.word	0x00000014
        /*0214*/ 	.word	0x00000020
        /*0218*/ 	.short	0x010a
        /*021a*/ 	.byte	0x3f
	.zero		1


	//   ....[25]....
        /*021c*/ 	.word	0x00009150
        /*0220*/ 	.word	0x00000007
        /*0224*/ 	.word	0x00000000
        /*0228*/ 	.short	0x010a
        /*022a*/ 	.byte	0x3f
	.zero		1


	//   ....[26]....
        /*022c*/ 	.word	0x000091a0
        /*0230*/ 	.word	0x00000008
        /*0234*/ 	.word	0x00000000
        /*0238*/ 	.short	0x010a
        /*023a*/ 	.byte	0x3f
	.zero		1


	//   ....[27]....
        /*023c*/ 	.word	0x000091f0
        /*0240*/ 	.word	0x0000000b
        /*0244*/ 	.word	0x00000000
        /*0248*/ 	.short	0x010a
        /*024a*/ 	.byte	0x3f
	.zero		1


	//----- nvinfo : EIATTR_NUM_MBARRIERS
	.align		4
.L_35:
        /*024c*/ 	.byte	0x03, 0x38
        /*024e*/ 	.short	0x000a


	//----- nvinfo : EIATTR_EXIT_INSTR_OFFSETS
	.align		4
        /*0250*/ 	.byte	0x04, 0x1c
        /*0252*/ 	.short	(.L_37 - .L_36)


	//   ....[0]....
.L_36:
        /*0254*/ 	.word	0x00000950


	//   ....[1]....
        /*0258*/ 	.word	0x00001160


	//   ....[2]....
        /*025c*/ 	.word	0x00007980


	//   ....[3]....
        /*0260*/ 	.word	0x00007ee0


	//   ....[4]....
        /*0264*/ 	.word	0x00008f50


	//----- nvinfo : EIATTR_MAX_THREADS
	.align		4
.L_37:
        /*0268*/ 	.byte	0x04, 0x05
        /*026a*/ 	.short	(.L_39 - .L_38)
.L_38:
        /*026c*/ 	.word	0x00000180
        /*0270*/ 	.word	0x00000001
        /*0274*/ 	.word	0x00000001


	//----- nvinfo : EIATTR_CRS_STACK_SIZE
	.align		4
.L_39:
        /*0278*/ 	.byte	0x04, 0x1e
        /*027a*/ 	.short	(.L_41 - .L_40)
.L_40:
        /*027c*/ 	.word	0x00000000


	//----- nvinfo : EIATTR_CBANK_PARAM_SIZE
	.align		4
.L_41:
        /*0280*/ 	.byte	0x03, 0x19
        /*0282*/ 	.short	0x0470


	//----- nvinfo : EIATTR_PARAM_CBANK
	.align		4
        /*0284*/ 	.byte	0x04, 0x0a
        /*0286*/ 	.short	(.L_43 - .L_42)
	.align		4
.L_42:
        /*0288*/ 	.word	index@(.nv.constant0._ZN7cutlass13device_kernelINS_4gemm6kernel13GemmUniversalIN4cute5tupleIJiiiiEEENS1_10collective13CollectiveMmaINS1_34MainloopSm90TmaGmmaWarpSpecializedILi4ENS5_IJNS4_1CILi2EEENSA_ILi1EEESC_EEENS1_35KernelTmaWarpSpecializedCooperativeEEENS5_IJNSA_ILi384EEENSA_ILi64EEENSA_ILi128EEEEEEaNS5_IJlSC_lEEEaSK_NS4_8TiledMMAINS4_8MMA_AtomIJNS4_4SM904GMMA26MMA_64x64x32_S32S8S8_SS_TNEEEENS4_6LayoutISD_NS5_IJSC_NSA_ILi0EEESS_EEEEENS5_IJNS4_10UnderscoreESV_SV_EEEEENS4_13SM90_TMA_LOADENS4_14ComposedLayoutINS4_7SwizzleILi3ELi4ELi3EEENS4_18smem_ptr_flag_bitsILi8EEENSR_INS5_IJNSA_ILi8EEESI_EEENS5_IJSI_SC_EEEEEEEvNS4_8identityENS4_23SM90_TMA_LOAD_MULTICASTES18_vS19_EENS_8epilogue10collective6detail29Sm90TmaWarpSpecializedAdapterINS1D_15DefaultEpilogueIaSK_SK_NS1C_6thread17LinearCombinationIaLi1EiiLNS1H_9ScaleType4KindE0ELNS_15FloatRoundStyleE2EaEENS1_15EpilogueDefaultEEEEEvvEEEEvNT_6ParamsE)
        /*028c*/ 	.short	0x0210
        /*028e*/ 	.short	0x0470


	//----- nvinfo : EIATTR_SW_WAR
	.align		4
.L_43:
        /*0290*/ 	.byte	0x04, 0x36
        /*0292*/ 	.short	(.L_45 - .L_44)
.L_44:
        /*0294*/ 	.word	0x00000008
.L_45:


//--------------------- .nv.callgraph             --------------------------
	.section	.nv.callgraph,"",@"SHT_CUDA_CALLGRAPH"
	.align	4
	.sectionentsize	8
	.align		4
        /*0000*/ 	.word	0x00000000
	.align		4
        /*0004*/ 	.word	0xffffffff
	.align		4
        /*0008*/ 	.word	index@(_ZN7cutlass13device_kernelINS_4gemm6kernel13GemmUniversalIN4cute5tupleIJiiiiEEENS1_10collective13CollectiveMmaINS1_34MainloopSm90TmaGmmaWarpSpecializedILi4ENS5_IJNS4_1CILi2EEENSA_ILi1EEESC_EEENS1_35KernelTmaWarpSpecializedCooperativeEEENS5_IJNSA_ILi384EEENSA_ILi64EEENSA_ILi128EEEEEEaNS5_IJlSC_lEEEaSK_NS4_8TiledMMAINS4_8MMA_AtomIJNS4_4SM904GMMA26MMA_64x64x32_S32S8S8_SS_TNEEEENS4_6LayoutISD_NS5_IJSC_NSA_ILi0EEESS_EEEEENS5_IJNS4_10UnderscoreESV_SV_EEEEENS4_13SM90_TMA_LOADENS4_14ComposedLayoutINS4_7SwizzleILi3ELi4ELi3EEENS4_18smem_ptr_flag_bitsILi8EEENSR_INS5_IJNSA_ILi8EEESI_EEENS5_IJSI_SC_EEEEEEEvNS4_8identityENS4_23SM90_TMA_LOAD_MULTICASTES18_vS19_EENS_8epilogue10collective6detail29Sm90TmaWarpSpecializedAdapterINS1D_15DefaultEpilogueIaSK_SK_NS1C_6thread17LinearCombinationIaLi1EiiLNS1H_9ScaleType4KindE0ELNS_15FloatRoundStyleE2EaEENS1_15EpilogueDefaultEEEEEvvEEEEvNT_6ParamsE)
	.align		4
        /*000c*/ 	.word	index@(__assertfail)
	.align		4
        /*0010*/ 	.word	0x00000000
	.align		4
        /*0014*/ 	.word	0xfffffffe
	.align		4
        /*0018*/ 	.word	0x00000000
	.align		4
        /*001c*/ 	.word	0xfffffffd
	.align		4
        /*0020*/ 	.word	0x00000000
	.align		4
        /*0024*/ 	.word	0xfffffffc


//--------------------- .nv.constant4             --------------------------
	.section	.nv.constant4,"a",@progbits
	.align	8
	.align		8
.nv.constant4:
        /*0000*/ 	.dword	__assertfail
	.align		8
        /*0008*/ 	.dword	__unnamed_1
	.align		8
        /*0010*/ 	.dword	_ZN40_INTERNAL_5f728cdb_4_k_cu_2781d093_112584cuda3std3__45__cpo5beginE
	.align		8
        /*0018*/ 	.dword	_ZN40_INTERNAL_5f728cdb_4_k_cu_2781d093_112584cuda3std3__45__cpo3endE
	.align		8
        /*0020*/ 	.dword	_ZN40_INTERNAL_5f728cdb_4_k_cu_2781d093_112584cuda3std3__45__cpo6cbeginE
	.align		8
        /*0028*/ 	.dword	_ZN40_INTERNAL_5f728cdb_4_k_cu_2781d093_112584cuda3std3__45__cpo4cendE
	.align		8
        /*0030*/ 	.dword	_ZN40_INTERNAL_5f728cdb_4_k_cu_2781d093_112584cuda3std3__442_GLOBAL__N__5f728cdb_4_k_cu_2781d093_112586ignoreE
	.align		8
        /*0038*/ 	.dword	_ZN40_INTERNAL_5f728cdb_4_k_cu_2781d093_112584cuda3std3__419piecewise_constructE
	.align		8
        /*0040*/ 	.dword	_ZN40_INTERNAL_5f728cdb_4_k_cu_2781d093_112584cuda3std3__48in_placeE
	.align		8
        /*0048*/ 	.dword	_ZN40_INTERNAL_5f728cdb_4_k_cu_2781d093_112584cuda3std6ranges3__45__cpo4swapE
	.align		8
        /*0050*/ 	.dword	_ZN40_INTERNAL_5f728cdb_4_k_cu_2781d093_112584cuda3std6ranges3__45__cpo9iter_moveE
	.align		8
        /*0058*/ 	.dword	_ZN40_INTERNAL_5f728cdb_4_k_cu_2781d093_112584cute7productE
	.align		8
        /*0060*/ 	.dword	_ZN40_INTERNAL_5f728cdb_4_k_cu_2781d093_112584cute1_E
	.align		8
        /*0068*/ 	.dword	$str$22
	.align		8
        /*0070*/ 	.dword	$str$23


//--------------------- .text._ZN7cutlass13device_kernelINS_4gemm6kernel13GemmUniversalIN4cute5tupleIJiiiiEEENS1_10collective13CollectiveMmaINS1_34MainloopSm90TmaGmmaWarpSpecializedILi4ENS5_IJNS4_1CILi2EEENSA_ILi1EEESC_EEENS1_35KernelTmaWarpSpecializedCooperativeEEENS5_IJNSA_ILi384EEENSA_ILi64EEENSA_ILi128EEEEEEaNS5_IJlSC_lEEEaSK_NS4_8TiledMMAINS4_8MMA_AtomIJNS4_4SM904GMMA26MMA_64x64x32_S32S8S8_SS_TNEEEENS4_6LayoutISD_NS5_IJSC_NSA_ILi0EEESS_EEEEENS5_IJNS4_10UnderscoreESV_SV_EEEEENS4_13SM90_TMA_LOADENS4_14ComposedLayoutINS4_7SwizzleILi3ELi4ELi3EEENS4_18smem_ptr_flag_bitsILi8EEENSR_INS5_IJNSA_ILi8EEESI_EEENS5_IJSI_SC_EEEEEEEvNS4_8identityENS4_23SM90_TMA_LOAD_MULTICASTES18_vS19_EENS_8epilogue10collective6detail29Sm90TmaWarpSpecializedAdapterINS1D_15DefaultEpilogueIaSK_SK_NS1C_6thread17LinearCombinationIaLi1EiiLNS1H_9ScaleType4KindE0ELNS_15FloatRoundStyleE2EaEENS1_15EpilogueDefaultEEEEEvvEEEEvNT_6ParamsE --------------------------
	.section	.text._ZN7cutlass13device_kernelINS_4gemm6kernel13GemmUniversalIN4cute5tupleIJiiiiEEENS1_10collective13CollectiveMmaINS1_34MainloopSm90TmaGmmaWarpSpecializedILi4ENS5_IJNS4_1CILi2EEENSA_ILi1EEESC_EEENS1_35KernelTmaWarpSpecializedCooperativeEEENS5_IJNSA_ILi384EEENSA_ILi64EEENSA_ILi128EEEEEEaNS5_IJlSC_lEEEaSK_NS4_8TiledMMAINS4_8MMA_AtomIJNS4_4SM904GMMA26MMA_64x64x32_S32S8S8_SS_TNEEEENS4_6LayoutISD_NS5_IJSC_NSA_ILi0EEESS_EEEEENS5_IJNS4_10UnderscoreESV_SV_EEEEENS4_13SM90_TMA_LOADENS4_14ComposedLayoutINS4_7SwizzleILi3ELi4ELi3EEENS4_18smem_ptr_flag_bitsILi8EEENSR_INS5_IJNSA_ILi8EEESI_EEENS5_IJSI_SC_EEEEEEEvNS4_8identityENS4_23SM90_TMA_LOAD_MULTICASTES18_vS19_EENS_8epilogue10collective6detail29Sm90TmaWarpSpecializedAdapterINS1D_15DefaultEpilogueIaSK_SK_NS1C_6thread17LinearCombinationIaLi1EiiLNS1H_9ScaleType4KindE0ELNS_15FloatRoundStyleE2EaEENS1_15EpilogueDefaultEEEEEvvEEEEvNT_6ParamsE,"ax",@progbits
	.align	128
.text._ZN7cutlass13device_kernelINS_4gemm6kernel13GemmUniversalIN4cute5tupleIJiiiiEEENS1_10collective13CollectiveMmaINS1_34MainloopSm90TmaGmmaWarpSpecializedILi4ENS5_IJNS4_1CILi2EEENSA_ILi1EEESC_EEENS1_35KernelTmaWarpSpecializedCooperativeEEENS5_IJNSA_ILi384EEENSA_ILi64EEENSA_ILi128EEEEEEaNS5_IJlSC_lEEEaSK_NS4_8TiledMMAINS4_8MMA_AtomIJNS4_4SM904GMMA26MMA_64x64x32_S32S8S8_SS_TNEEEENS4_6LayoutISD_NS5_IJSC_NSA_ILi0EEESS_EEEEENS5_IJNS4_10UnderscoreESV_SV_EEEEENS4_13SM90_TMA_LOADENS4_14ComposedLayoutINS4_7SwizzleILi3ELi4ELi3EEENS4_18smem_ptr_flag_bitsILi8EEENSR_INS5_IJNSA_ILi8EEESI_EEENS5_IJSI_SC_EEEEEEEvNS4_8identityENS4_23SM90_TMA_LOAD_MULTICASTES18_vS19_EENS_8epilogue10collective6detail29Sm90TmaWarpSpecializedAdapterINS1D_15DefaultEpilogueIaSK_SK_NS1C_6thread17LinearCombinationIaLi1EiiLNS1H_9ScaleType4KindE0ELNS_15FloatRoundStyleE2EaEENS1_15EpilogueDefaultEEEEEvvEEEEvNT_6ParamsE:
        .type           _ZN7cutlass13device_kernelINS_4gemm6kernel13GemmUniversalIN4cute5tupleIJiiiiEEENS1_10collective13CollectiveMmaINS1_34MainloopSm90TmaGmmaWarpSpecializedILi4ENS5_IJNS4_1CILi2EEENSA_ILi1EEESC_EEENS1_35KernelTmaWarpSpecializedCooperativeEEENS5_IJNSA_ILi384EEENSA_ILi64EEENSA_ILi128EEEEEEaNS5_IJlSC_lEEEaSK_NS4_8TiledMMAINS4_8MMA_AtomIJNS4_4SM904GMMA26MMA_64x64x32_S32S8S8_SS_TNEEEENS4_6LayoutISD_NS5_IJSC_NSA_ILi0EEESS_EEEEENS5_IJNS4_10UnderscoreESV_SV_EEEEENS4_13SM90_TMA_LOADENS4_14ComposedLayoutINS4_7SwizzleILi3ELi4ELi3EEENS4_18smem_ptr_flag_bitsILi8EEENSR_INS5_IJNSA_ILi8EEESI_EEENS5_IJSI_SC_EEEEEEEvNS4_8identityENS4_23SM90_TMA_LOAD_MULTICASTES18_vS19_EENS_8epilogue10collective6detail29Sm90TmaWarpSpecializedAdapterINS1D_15DefaultEpilogueIaSK_SK_NS1C_6thread17LinearCombinationIaLi1EiiLNS1H_9ScaleType4KindE0ELNS_15FloatRoundStyleE2EaEENS1_15EpilogueDefaultEEEEEvvEEEEvNT_6ParamsE,@function
        .size           _ZN7cutlass13device_kernelINS_4gemm6kernel13GemmUniversalIN4cute5tupleIJiiiiEEENS1_10collective13CollectiveMmaINS1_34MainloopSm90TmaGmmaWarpSpecializedILi4ENS5_IJNS4_1CILi2EEENSA_ILi1EEESC_EEENS1_35KernelTmaWarpSpecializedCooperativeEEENS5_IJNSA_ILi384EEENSA_ILi64EEENSA_ILi128EEEEEEaNS5_IJlSC_lEEEaSK_NS4_8TiledMMAINS4_8MMA_AtomIJNS4_4SM904GMMA26MMA_64x64x32_S32S8S8_SS_TNEEEENS4_6LayoutISD_NS5_IJSC_NSA_ILi0EEESS_EEEEENS5_IJNS4_10UnderscoreESV_SV_EEEEENS4_13SM90_TMA_LOADENS4_14ComposedLayoutINS4_7SwizzleILi3ELi4ELi3EEENS4_18smem_ptr_flag_bitsILi8EEENSR_INS5_IJNSA_ILi8EEESI_EEENS5_IJSI_SC_EEEEEEEvNS4_8identityENS4_23SM90_TMA_LOAD_MULTICASTES18_vS19_EENS_8epilogue10collective6detail29Sm90TmaWarpSpecializedAdapterINS1D_15DefaultEpilogueIaSK_SK_NS1C_6thread17LinearCombinationIaLi1EiiLNS1H_9ScaleType4KindE0ELNS_15FloatRoundStyleE2EaEENS1_15EpilogueDefaultEEEEEvvEEEEvNT_6ParamsE,(.L_x_87 - _ZN7cutlass13device_kernelINS_4gemm6kernel13GemmUniversalIN4cute5tupleIJiiiiEEENS1_10collective13CollectiveMmaINS1_34MainloopSm90TmaGmmaWarpSpecializedILi4ENS5_IJNS4_1CILi2EEENSA_ILi1EEESC_EEENS1_35KernelTmaWarpSpecializedCooperativeEEENS5_IJNSA_ILi384EEENSA_ILi64EEENSA_ILi128EEEEEEaNS5_IJlSC_lEEEaSK_NS4_8TiledMMAINS4_8MMA_AtomIJNS4_4SM904GMMA26MMA_64x64x32_S32S8S8_SS_TNEEEENS4_6LayoutISD_NS5_IJSC_NSA_ILi0EEESS_EEEEENS5_IJNS4_10UnderscoreESV_SV_EEEEENS4_13SM90_TMA_LOADENS4_14ComposedLayoutINS4_7SwizzleILi3ELi4ELi3EEENS4_18smem_ptr_flag_bitsILi8EEENSR_INS5_IJNSA_ILi8EEESI_EEENS5_IJSI_SC_EEEEEEEvNS4_8identityENS4_23SM90_TMA_LOAD_MULTICASTES18_vS19_EENS_8epilogue10collective6detail29Sm90TmaWarpSpecializedAdapterINS1D_15DefaultEpilogueIaSK_SK_NS1C_6thread17LinearCombinationIaLi1EiiLNS1H_9ScaleType4KindE0ELNS_15FloatRoundStyleE2EaEENS1_15EpilogueDefaultEEEEEvvEEEEvNT_6ParamsE)
        .other          _ZN7cutlass13device_kernelINS_4gemm6kernel13GemmUniversalIN4cute5tupleIJiiiiEEENS1_10collective13CollectiveMmaINS1_34MainloopSm90TmaGmmaWarpSpecializedILi4ENS5_IJNS4_1CILi2EEENSA_ILi1EEESC_EEENS1_35KernelTmaWarpSpecializedCooperativeEEENS5_IJNSA_ILi384EEENSA_ILi64EEENSA_ILi128EEEEEEaNS5_IJlSC_lEEEaSK_NS4_8TiledMMAINS4_8MMA_AtomIJNS4_4SM904GMMA26MMA_64x64x32_S32S8S8_SS_TNEEEENS4_6LayoutISD_NS5_IJSC_NSA_ILi0EEESS_EEEEENS5_IJNS4_10UnderscoreESV_SV_EEEEENS4_13SM90_TMA_LOADENS4_14ComposedLayoutINS4_7SwizzleILi3ELi4ELi3EEENS4_18smem_ptr_flag_bitsILi8EEENSR_INS5_IJNSA_ILi8EEESI_EEENS5_IJSI_SC_EEEEEEEvNS4_8identityENS4_23SM90_TMA_LOAD_MULTICASTES18_vS19_EENS_8epilogue10collective6detail29Sm90TmaWarpSpecializedAdapterINS1D_15DefaultEpilogueIaSK_SK_NS1C_6thread17LinearCombinationIaLi1EiiLNS1H_9ScaleType4KindE0ELNS_15FloatRoundStyleE2EaEENS1_15EpilogueDefaultEEEEEvvEEEEvNT_6ParamsE,@"STO_CUDA_ENTRY STV_DEFAULT"
_ZN7cutlass13device_kernelINS_4gemm6kernel13GemmUniversalIN4cute5tupleIJiiiiEEENS1_10collective13CollectiveMmaINS1_34MainloopSm90TmaGmmaWarpSpecializedILi4ENS5_IJNS4_1CILi2EEENSA_ILi1EEESC_EEENS1_35KernelTmaWarpSpecializedCooperativeEEENS5_IJNSA_ILi384EEENSA_ILi64EEENSA_ILi128EEEEEEaNS5_IJlSC_lEEEaSK_NS4_8TiledMMAINS4_8MMA_AtomIJNS4_4SM904GMMA26MMA_64x64x32_S32S8S8_SS_TNEEEENS4_6LayoutISD_NS5_IJSC_NSA_ILi0EEESS_EEEEENS5_IJNS4_10UnderscoreESV_SV_EEEEENS4_13SM90_TMA_LOADENS4_14ComposedLayoutINS4_7SwizzleILi3ELi4ELi3EEENS4_18smem_ptr_flag_bitsILi8EEENSR_INS5_IJNSA_ILi8EEESI_EEENS5_IJSI_SC_EEEEEEEvNS4_8identityENS4_23SM90_TMA_LOAD_MULTICASTES18_vS19_EENS_8epilogue10collective6detail29Sm90TmaWarpSpecializedAdapterINS1D_15DefaultEpilogueIaSK_SK_NS1C_6thread17LinearCombinationIaLi1EiiLNS1H_9ScaleType4KindE0ELNS_15FloatRoundStyleE2EaEENS1_15EpilogueDefaultEEEEEvvEEEEvNT_6ParamsE:
[----:B------:R-:W0:Y:S01]  /*0000*/  LDC R1, c[0x0][0x28] ;  /* 0x00000a00ff017b82 */ /* 0x000e220000000800 */
[----:B------:R-:W1:Y:S01]  /*0010*/  S2R R18, SR_TID.X ;  /* 0x0000000000127919 */ /* 0x000e620000002100 */
[----:B------:R-:W-:Y:S01]  /*0020*/  ELECT P0, URZ, PT ;  /* 0x00000000003f782f */ /* 0x000fe20003800000 */
[----:B------:R-:W-:Y:S01]  /*0030*/  BSSY B0, `(.L_x_0) ;  /* 0x000000f000007945 */ /* 0x000fe20003800000 */
[--C-:B-1----:R-:W-:Y:S02]  /*0040*/  SHF.R.U32.HI R0, RZ, 0x5, R18.reuse ;  /* 0x00000005ff007819 */ /* 0x102fe40000011612 */
[----:B------:R-:W-:-:S03]  /*0050*/  SHF.R.U32.HI R3, RZ, 0x7, R18 ;  /* 0x00000007ff037819 */ /* 0x000fc60000011612 */
[----:B------:R-:W1:Y:S04]  /*0060*/  SHFL.IDX PT, R2, R0, RZ, 0x1f ;  /* 0x00001fff00027589 */ /* 0x000e6800000e0000 */
[----:B------:R2:W3:Y:S01]  /*0070*/  SHFL.IDX PT, R5, R3, RZ, 0x1f ;  /* 0x00001fff03057589 */ /* 0x0004e200000e0000 */
[----:B-1----:R-:W-:-:S13]  /*0080*/  ISETP.NE.OR P0, PT, R2, RZ, !P0 ;  /* 0x000000ff0200720c */ /* 0x002fda0004705670 */
[----:B0-23--:R-:W-:Y:S05]  /*0090*/  @P0 BRA `(.L_x_1) ;  /* 0x0000000000200947 */ /* 0x00dfea0003800000 */
[----:B------:R-:W-:Y:S02]  /*00a0*/  ULDC.64 UR4, c[0x0][0x198] ;  /* 0x0000660000047ab9 */ /* 0x000fe40000000a00 */
[----:B------:R-:W-:Y:S02]  /*00b0*/  UIADD3 UR6, UP0, UR4, 0xf0, URZ ;  /* 0x000000f004067890 */ /* 0x000fe4000ff1e03f */
[----:B------:R-:W-:Y:S02]  /*00c0*/  UIADD3 UR4, UP1, UR4, 0x1f0, URZ ;  /* 0x000001f004047890 */ /* 0x000fe4000ff3e03f */
[----:B------:R-:W-:Y:S02]  /*00d0*/  UIADD3.X UR7, URZ, UR5, URZ, UP0, !UPT ;  /* 0x000000053f077290 */ /* 0x000fe400087fe43f */
[----:B------:R-:W-:-:S07]  /*00e0*/  UIADD3.X UR5, URZ, UR5, URZ, UP1, !UPT ;  /* 0x000000053f057290 */ /* 0x000fce0008ffe43f */
[----:B------:R0:W-:Y:S02]  /*00f0*/  UTMACCTL.PF [UR6] ;  /* 0x00000000060079b9 */ /* 0x0001e40008040000 */
[----:B------:R0:W-:Y:S02]  /*0100*/  UTMACCTL.PF [UR4] ;  /* 0x00000000040079b9 */ /* 0x0001e40008040000 */
[----:B0-----:R-:W-:Y:S01]  /*0110*/  NOP ;  /* 0x0000000000007918 */ /* 0x001fe20000000000 */
.L_x_1:
[----:B------:R-:W-:Y:S05]  /*0120*/  BSYNC B0 ;  /* 0x0000000000007941 */ /* 0x000fea0003800000 */
.L_x_0:
[----:B------:R-:W0:Y:S02]  /*0130*/  SHFL.IDX PT, R3, R0, RZ, 0x1f ;  /* 0x00001fff00037589 */ /* 0x000e2400000e0000 */
[----:B0-----:R-:W-:-:S13]  /*0140*/  ISETP.NE.AND P0, PT, R3, RZ, PT ;  /* 0x000000ff0300720c */ /* 0x001fda0003f05270 */
[----:B------:R-:W-:Y:S05]  /*0150*/  @P0 BRA `(.L_x_2) ;  /* 0x0000000000580947 */ /* 0x000fea0003800000 */
[----:B------:R-:W0:Y:S01]  /*0160*/  S2UR UR8, SR_CgaCtaId ;  /* 0x00000000000879c3 */ /* 0x000e220000008800 */
[----:B------:R-:W-:Y:S01]  /*0170*/  UMOV UR4, 0x400 ;  /* 0x0000040000047882 */ /* 0x000fe20000000000 */
[----:B------:R-:W-:Y:S01]  /*0180*/  UMOV UR5, 0x1 ;  /* 0x0000000100057882 */ /* 0x000fe20000000000 */
[----:B------:R-:W-:Y:S01]  /*0190*/  UMOV UR6, 0x4 ;  /* 0x0000000400067882 */ /* 0x000fe20000000000 */
[----:B------:R-:W-:Y:S01]  /*01a0*/  ELECT P0, URZ, PT ;  /* 0x00000000003f782f */ /* 0x000fe20003800000 */
[----:B------:R-:W-:-:S04]  /*01b0*/  UIADD3 UR6, -UR6, 0x100000, URZ ;  /* 0x0010000006067890 */ /* 0x000fc8000fffe13f */
[----:B------:R-:W-:Y:S02]  /*01c0*/  USHF.L.U32 UR7, UR6, 0xb, URZ ;  /* 0x0000000b06077899 */ /* 0x000fe4000800063f */
[----:B------:R-:W-:Y:S02]  /*01d0*/  USHF.L.U32 UR6, UR6, 0x1, URZ ;  /* 0x0000000106067899 */ /* 0x000fe4000800063f */
[----:B0-----:R-:W-:Y:S02]  /*01e0*/  ULEA UR8, UR8, UR4, 0x18 ;  /* 0x0000000408087291 */ /* 0x001fe4000f8ec03f */
[----:B------:R-:W-:-:S04]  /*01f0*/  UIADD3 UR4, -UR5, 0x100000, URZ ;  /* 0x0010000005047890 */ /* 0x000fc8000fffe13f */
[----:B------:R-:W-:Y:S02]  /*0200*/  USHF.L.U32 UR5, UR4, 0xb, URZ ;  /* 0x0000000b04057899 */ /* 0x000fe4000800063f */
[----:B------:R-:W-:Y:S01]  /*0210*/  USHF.L.U32 UR4, UR4, 0x1, URZ ;  /* 0x0000000104047899 */ /* 0x000fe2000800063f */
[----:B------:R-:W0:Y:S11]  /*0220*/  FENCE.VIEW.ASYNC.S ;  /* 0x00000000000073c6 */ /* 0x000e360000000000 */
[----:B0-----:R0:W1:Y:S01]  /*0230*/  SYNCS.EXCH.64 URZ, [UR8], UR4 ;  /* 0x00000004083f75b2 */ /* 0x0010620008000100 */
[----:B------:R0:W2:Y:S01]  /*0240*/  SYNCS.EXCH.64 URZ, [UR8+0x20], UR6 ;  /* 0x00002006083f75b2 */ /* 0x0000a20008000100 */
[----:B------:R0:W3:Y:S01]  /*0250*/  SYNCS.EXCH.64 URZ, [UR8+0x8], UR4 ;  /* 0x00000804083f75b2 */ /* 0x0000e20008000100 */
[----:B------:R0:W4:Y:S01]  /*0260*/  SYNCS.EXCH.64 URZ, [UR8+0x28], UR6 ;  /* 0x00002806083f75b2 */ /* 0x0001220008000100 */
[----:B------:R0:W0:Y:S01]  /*0270*/  SYNCS.EXCH.64 URZ, [UR8+0x10], UR4 ;  /* 0x00001004083f75b2 */ /* 0x0000220008000100 */
[----:B------:R0:W0:Y:S01]  /*0280*/  SYNCS.EXCH.64 URZ, [UR8+0x30], UR6 ;  /* 0x00003006083f75b2 */ /* 0x0000220008000100 */
[----:B------:R0:W0:Y:S01]  /*0290*/  SYNCS.EXCH.64 URZ, [UR8+0x18], UR4 ;  /* 0x00001804083f75b2 */ /* 0x0000220008000100 */
[----:B------:R0:W0:Y:S01]  /*02a0*/  SYNCS.EXCH.64 URZ, [UR8+0x38], UR6 ;  /* 0x00003806083f75b2 */ /* 0x0000220008000100 */
[----:B------:R-:W-:Y:S01]  /*02b0*/  NOP ;  /* 0x0000000000007918 */ /* 0x000fe20000000000 */
.L_x_2:
[----:B------:R-:W-:Y:S01]  /*02c0*/  SHF.R.S32.HI R7, RZ, 0x1f, R18 ;  /* 0x0000001fff077819 */ /* 0x000fe20000011412 */
[----:B------:R-:W5:Y:S01]  /*02d0*/  SHFL.IDX PT, R0, R0, RZ, 0x1f ;  /* 0x00001fff00007589 */ /* 0x000f6200000e0000 */
[----:B0-----:R-:W0:Y:S01]  /*02e0*/  S2UR UR8, SR_CTAID.X ;  /* 0x00000000000879c3 */ /* 0x001e220000002500 */
[----:B------:R-:W-:Y:S02]  /*02f0*/  ELECT P0, URZ, PT ;  /* 0x00000000003f782f */ /* 0x000fe40003800000 */
[----:B------:R-:W-:Y:S01]  /*0300*/  LEA.HI R7, R7, R18, RZ, 0x7 ;  /* 0x0000001207077211 */ /* 0x000fe200078f38ff */
[----:B------:R-:W1:Y:S01]  /*0310*/  S2R R4, SR_CTAID.Y ;  /* 0x0000000000047919 */ /* 0x000e620000002600 */
[----:B------:R-:W-:Y:S01]  /*0320*/  SHF.R.S32.HI R8, RZ, 0x1f, R3 ;  /* 0x0000001fff087819 */ /* 0x000fe20000011403 */
[----:B------:R-:W-:Y:S01]  /*0330*/  ULDC UR4, c[0x0][0x150] ;  /* 0x0000540000047ab9 */ /* 0x000fe20000000800 */
[----:B------:R-:W-:Y:S01]  /*0340*/  LOP3.LUT R7, R7, 0xffffff80, RZ, 0xc0, !PT ;  /* 0xffffff8007077812 */ /* 0x000fe200078ec0ff */
[----:B------:R-:W-:Y:S01]  /*0350*/  NOP ;  /* 0x0000000000007918 */ /* 0x000fe20000000000 */
[----:B------:R-:W-:Y:S01]  /*0360*/  LEA.HI R8, R8, R3, RZ, 0x2 ;  /* 0x0000000308087211 */ /* 0x000fe200078f10ff */
[----:B------:R-:W2:Y:S01]  /*0370*/  LDC R10, c[0x0][0x144] ;  /* 0x00005100ff0a7b82 */ /* 0x000ea20000000800 */
[----:B------:R-:W-:Y:S01]  /*0380*/  NOP ;  /* 0x0000000000007918 */ /* 0x000fe20000000000 */
[----:B------:R-:W-:Y:S01]  /*0390*/  IMAD.IADD R6, R18, 0x1, -R7 ;  /* 0x0000000112067824 */ /* 0x000fe200078e0a07 */
[----:B------:R-:W-:Y:S01]  /*03a0*/  LOP3.LUT R8, R8, 0x3ffffffc, RZ, 0xc0, !PT ;  /* 0x3ffffffc08087812 */ /* 0x000fe200078ec0ff */
[----:B------:R-:W-:Y:S01]  /*03b0*/  IMAD.MOV.U32 R23, RZ, RZ, 0x1 ;  /* 0x00000001ff177424 */ /* 0x000fe200078e00ff */
[----:B------:R-:W-:-:S02]  /*03c0*/  ISETP.NE.AND P3, PT, R5, RZ, PT ;  /* 0x000000ff0500720c */ /* 0x000fc40003f65270 */
[----:B------:R-:W-:Y:S01]  /*03d0*/  SHF.R.S32.HI R7, RZ, 0x1f, R6 ;  /* 0x0000001fff077819 */ /* 0x000fe20000011406 */
[----:B------:R-:W-:Y:S01]  /*03e0*/  IMAD.IADD R8, R3, 0x1, -R8 ;  /* 0x0000000103087824 */ /* 0x000fe200078e0a08 */
[----:B------:R-:W3:Y:S02]  /*03f0*/  LDC R13, c[0x0][0x140] ;  /* 0x00005000ff0d7b82 */ /* 0x000ee40000000800 */
[----:B------:R-:W-:Y:S02]  /*0400*/  LEA.HI R7, R7, R6, RZ, 0x3 ;  /* 0x0000000607077211 */ /* 0x000fe400078f18ff */
[----:B-----5:R-:W-:Y:S02]  /*0410*/  ISETP.NE.OR P0, PT, R0, RZ, !P0 ;  /* 0x000000ff0000720c */ /* 0x020fe40004705670 */
[--C-:B------:R-:W-:Y:S02]  /*0420*/  SHF.R.S32.HI R0, RZ, 0x3, R7.reuse ;  /* 0x00000003ff007819 */ /* 0x100fe40000011407 */
[----:B------:R-:W-:-:S02]  /*0430*/  SHF.R.S32.HI R7, RZ, 0x1f, R7 ;  /* 0x0000001fff077819 */ /* 0x000fc40000011407 */
[----:B0-----:R-:W-:Y:S02]  /*0440*/  I2FP.F32.U32 R9, UR8 ;  /* 0x0000000800097c45 */ /* 0x001fe40008201000 */
[----:B------:R-:W-:-:S03]  /*0450*/  LEA.HI R7, R7, R0, RZ, 0x2 ;  /* 0x0000000007077211 */ /* 0x000fc600078f10ff */
[----:B------:R-:W-:Y:S01]  /*0460*/  FMUL R9, R9, UR4 ;  /* 0x0000000409097c20 */ /* 0x000fe20008400000 */
[----:B------:R-:W-:Y:S01]  /*0470*/  LOP3.LUT R7, R7, 0xfffffffc, RZ, 0xc0, !PT ;  /* 0xfffffffc07077812 */ /* 0x000fe200078ec0ff */
[----:B------:R-:W-:Y:S01]  /*0480*/  VOTEU.ALL UP0, P0 ;  /* 0x00000000003f7886 */ /* 0x000fe20000000000 */
[----:B-1----:R-:W-:Y:S01]  /*0490*/  I2FP.F32.U32 R3, R4 ;  /* 0x0000000400037245 */ /* 0x002fe20000201000 */
[----:B------:R-:W-:Y:S01]  /*04a0*/  ULDC UR4, c[0x0][0x154] ;  /* 0x0000550000047ab9 */ /* 0x000fe20000000800 */
[----:B------:R-:W-:Y:S01]  /*04b0*/  VOTEU.ALL UP1, P0 ;  /* 0x00000000003f7886 */ /* 0x000fe20000020000 */
[----:B------:R-:W0:Y:S01]  /*04c0*/  F2I.U32.TRUNC.NTZ R9, R9 ;  /* 0x0000000900097305 */ /* 0x000e22000020f000 */
[----:B------:R-:W-:Y:S01]  /*04d0*/  IMAD.IADD R7, R0, 0x1, -R7 ;  /* 0x0000000100077824 */ /* 0x000fe200078e0a07 */
[----:B------:R-:W1:Y:S01]  /*04e0*/  @!UP0 S2UR UR7, SR_CgaCtaId ;  /* 0x00000000000789c3 */ /* 0x000e620000008800 */
[----:B------:R-:W-:Y:S01]  /*04f0*/  FMUL R12, R3, UR4 ;  /* 0x00000004030c7c20 */ /* 0x000fe20008400000 */
[----:B------:R-:W-:Y:S01]  /*0500*/  UMOV UR4, 0x20 ;  /* 0x0000002000047882 */ /* 0x000fe20000000000 */
[----:B------:R-:W-:Y:S01]  /*0510*/  IMAD R8, R8, 0x4, R7 ;  /* 0x0000000408087824 */ /* 0x000fe200078e0207 */
[----:B------:R-:W-:Y:S01]  /*0520*/  @!UP0 UMOV UR6, 0x400 ;  /* 0x0000040000068882 */ /* 0x000fe20000000000 */
[----:B------:R-:W-:-:S04]  /*0530*/  @!UP0 UIADD3 UR4, -UR4, 0x100000, URZ ;  /* 0x0010000004048890 */ /* 0x000fc8000fffe13f */
[----:B------:R-:W-:Y:S02]  /*0540*/  @!UP0 USHF.L.U32 UR5, UR4, 0xb, URZ ;  /* 0x0000000b04058899 */ /* 0x000fe4000800063f */
[----:B------:R-:W-:Y:S01]  /*0550*/  @!UP0 USHF.L.U32 UR4, UR4, 0x1, URZ ;  /* 0x0000000104048899 */ /* 0x000fe2000800063f */
[----:B---3--:R-:W-:Y:S01]  /*0560*/  ISETP.EQ.U32.AND P2, PT, R13, 0x1, PT ;  /* 0x000000010d00780c */ /* 0x008fe20003f42070 */
[----:B------:R-:W3:Y:S01]  /*0570*/  F2I.U32.TRUNC.NTZ R12, R12 ;  /* 0x0000000c000c7305 */ /* 0x000ee2000020f000 */
[----:B------:R-:W-:Y:S01]  /*0580*/  LEA.HI R0, R8, R8, RZ, 0x1 ;  /* 0x0000000808007211 */ /* 0x000fe200078f08ff */
[----:B------:R-:W5:Y:S03]  /*0590*/  LDC R7, c[0x0][0x148] ;  /* 0x00005200ff077b82 */ /* 0x000f660000000800 */
[----:B------:R-:W-:Y:S01]  /*05a0*/  LOP3.LUT R11, R0, 0xfffffffe, RZ, 0xc0, !PT ;  /* 0xfffffffe000b7812 */ /* 0x000fe200078ec0ff */
[----:B0-----:R-:W-:Y:S01]  /*05b0*/  IMAD.MOV R15, RZ, RZ, -R9 ;  /* 0x000000ffff0f7224 */ /* 0x001fe200078e0a09 */
[----:B------:R-:W-:-:S03]  /*05c0*/  SHF.R.S32.HI R9, RZ, 0x1f, R2 ;  /* 0x0000001fff097819 */ /* 0x000fc60000011402 */
[----:B--2---:R-:W-:Y:S01]  /*05d0*/  IMAD R3, R10, R15, UR8 ;  /* 0x000000080a037e24 */ /* 0x004fe2000f8e020f */
[----:B------:R-:W-:Y:S01]  /*05e0*/  LEA.HI R9, R9, R2, RZ, 0x2 ;  /* 0x0000000209097211 */ /* 0x000fe200078f10ff */
[C---:B------:R-:W-:Y:S02]  /*05f0*/  IMAD.IADD R0, R8.reuse, 0x1, -R11 ;  /* 0x0000000108007824 */ /* 0x040fe400078e0a0b */
[----:B------:R-:W-:Y:S01]  /*0600*/  IMAD.SHL.U32 R11, R8, 0x4, RZ ;  /* 0x00000004080b7824 */ /* 0x000fe200078e00ff */
[----:B------:R-:W-:Y:S01]  /*0610*/  LOP3.LUT R9, R9, 0xfffffffc, RZ, 0xc0, !PT ;  /* 0xfffffffc09097812 */ /* 0x000fe200078ec0ff */
[----:B---3--:R-:W-:Y:S01]  /*0620*/  IMAD.MOV R24, RZ, RZ, -R12 ;  /* 0x000000ffff187224 */ /* 0x008fe200078e0a0c */
[----:B------:R-:W-:Y:S01]  /*0630*/  ISETP.NE.AND P4, PT, R0, R3, PT ;  /* 0x000000030000720c */ /* 0x000fe20003f85270 */
[----:B-1----:R-:W-:Y:S01]  /*0640*/  @!UP0 ULEA UR6, UR7, UR6, 0x18 ;  /* 0x0000000607068291 */ /* 0x002fe2000f8ec03f */
[----:B------:R-:W-:Y:S01]  /*0650*/  LOP3.LUT R22, R8, 0xc, R11, 0x78, !PT ;  /* 0x0000000c08167812 */ /* 0x000fe200078e780b */
[----:B------:R-:W-:Y:S01]  /*0660*/  IMAD.IADD R0, R2, 0x1, -R9 ;  /* 0x0000000102007824 */ /* 0x000fe200078e0a09 */
[----:B------:R-:W-:Y:S01]  /*0670*/  VOTEU.ALL UP0, P0 ;  /* 0x00000000003f7886 */ /* 0x000fe20000000000 */
[----:B------:R-:W-:Y:S01]  /*0680*/  LOP3.LUT P0, RZ, R6, 0x7, RZ, 0xc0, !PT ;  /* 0x0000000706ff7812 */ /* 0x000fe2000780c0ff */
[----:B------:R-:W-:-:S02]  /*0690*/  VIADD R6, R5, 0xffffffff ;  /* 0xffffffff05067836 */ /* 0x000fc40000000000 */
[----:B------:R-:W-:Y:S01]  /*06a0*/  ISETP.NE.AND P1, PT, R0, 0x3, PT ;  /* 0x000000030000780c */ /* 0x000fe20003f25270 */
[----:B-----5:R-:W-:Y:S01]  /*06b0*/  IMAD R9, R7, R24, R4 ;  /* 0x0000001807097224 */ /* 0x020fe200078e0204 */
[----:B------:R-:W-:Y:S02]  /*06c0*/  ISETP.LT.U32.AND P0, PT, R22, 0x2, !P0 ;  /* 0x000000021600780c */ /* 0x000fe40004701070 */
[----:B------:R-:W-:Y:S01]  /*06d0*/  ISETP.EQ.OR P1, PT, R0, RZ, !P1 ;  /* 0x000000ff0000720c */ /* 0x000fe20004f22670 */
[----:B------:R-:W0:Y:S02]  /*06e0*/  FENCE.VIEW.ASYNC.S ;  /* 0x00000000000073c6 */ /* 0x000e240000000000 */
[----:B0-----:R0:W1:Y:S01]  /*06f0*/  @!UP0 SYNCS.EXCH.64 URZ, [UR6+0x50], UR4 ;  /* 0x00005004063f85b2 */ /* 0x0010620008000100 */
[----:B------:R-:W-:Y:S02]  /*0700*/  @P4 LEA.HI R2, R22, R22, RZ, 0x1 ;  /* 0x0000001616024211 */ /* 0x000fe400078f08ff */
[----:B------:R-:W-:-:S02]  /*0710*/  ISETP.EQ.AND P1, PT, R5, RZ, P1 ;  /* 0x000000ff0500720c */ /* 0x000fc40000f22270 */
[----:B------:R-:W-:Y:S02]  /*0720*/  @P4 SHF.R.S32.HI R2, RZ, 0x1, R2 ;  /* 0x00000001ff024819 */ /* 0x000fe40000011402 */
[----:B------:R-:W-:Y:S02]  /*0730*/  ISETP.GE.U32.AND P6, PT, R6, 0x2, PT ;  /* 0x000000020600780c */ /* 0x000fe40003fc6070 */
[----:B------:R-:W-:Y:S02]  /*0740*/  @P4 ISETP.NE.AND P5, PT, R2, R9, PT ;  /* 0x000000090200420c */ /* 0x000fe40003fa5270 */
[----:B------:R-:W-:Y:S02]  /*0750*/  SEL R2, RZ, 0x1, !P0 ;  /* 0x00000001ff027807 */ /* 0x000fe40004000000 */
[----:B------:R-:W-:Y:S02]  /*0760*/  @P4 SEL R23, RZ, 0x1, P5 ;  /* 0x00000001ff174807 */ /* 0x000fe40002800000 */
[----:B------:R-:W-:Y:S01]  /*0770*/  SEL R19, RZ, 0x1, !P1 ;  /* 0x00000001ff137807 */ /* 0x000fe20004800000 */
[----:B------:R0:W2:Y:S01]  /*0780*/  @!UP1 SYNCS.EXCH.64 URZ, [UR6+0x58], UR4 ;  /* 0x00005804063f95b2 */ /* 0x0000a20008000100 */
[----:B------:R-:W-:Y:S01]  /*0790*/  LOP3.LUT R23, R23, R2, RZ, 0xc0, !PT ;  /* 0x0000000217177212 */ /* 0x000fe200078ec0ff */
[----:B------:R-:W-:Y:S01]  /*07a0*/  NOP ;  /* 0x0000000000007918 */ /* 0x000fe20000000000 */
[----:B------:R-:W-:Y:S01]  /*07b0*/  SEL R19, R19, 0x2, P6 ;  /* 0x0000000213137807 */ /* 0x000fe20003000000 */
[----:B------:R-:W-:Y:S06]  /*07c0*/  @!P2 BRA `(.L_x_3) ;  /* 0x000000000008a947 */ /* 0x000fec0003800000 */
[----:B-12-4-:R-:W-:Y:S01]  /*07d0*/  UCGABAR_ARV ;  /* 0x00000000000079c7 */ /* 0x016fe20008000000 */
[----:B------:R-:W-:Y:S05]  /*07e0*/  BRA `(.L_x_4) ;  /* 0x0000000000047947 */ /* 0x000fea0003800000 */
.L_x_3:
[----:B-12-4-:R-:W-:Y:S01]  /*07f0*/  NOP ;  /* 0x0000000000007918 */ /* 0x016fe20000000000 */
.L_x_4:
[----:B------:R-:W1:Y:S01]  /*0800*/  LDC R2, c[0x0][0x65c] ;  /* 0x00019700ff027b82 */ /* 0x000e620000000800 */
[----:B------:R-:W-:Y:S02]  /*0810*/  IMAD.U32 R8, RZ, RZ, UR8 ;  /* 0x00000008ff087e24 */ /* 0x000fe4000f8e00ff */
[----:B------:R-:W-:Y:S01]  /*0820*/  IMAD.MOV.U32 R9, RZ, RZ, RZ ;  /* 0x000000ffff097224 */ /* 0x000fe200078e00ff */
[----:B-1----:R-:W-:-:S04]  /*0830*/  ISETP.NE.AND P1, PT, R2, 0x1, PT ;  /* 0x000000010200780c */ /* 0x002fc80003f25270 */
[----:B------:R-:W-:-:S09]  /*0840*/  P2R R5, PR, RZ, 0x2 ;  /* 0x00000002ff057803 */ /* 0x000fd20000000000 */
[----:B------:R-:W1:Y:S01]  /*0850*/  @P1 LDC R17, c[0x0][0x10] ;  /* 0x00000400ff111b82 */ /* 0x000e620000000800 */
[----:B------:R-:W-:Y:S02]  /*0860*/  @P1 IMAD.MOV.U32 R5, RZ, RZ, RZ ;  /* 0x000000ffff051224 */ /* 0x000fe400078e00ff */
[----:B------:R-:W-:-:S05]  /*0870*/  @P1 IMAD.MOV.U32 R13, RZ, RZ, RZ ;  /* 0x000000ffff0d1224 */ /* 0x000fca00078e00ff */
[----:B------:R-:W2:Y:S01]  /*0880*/  @!P1 LDC R11, c[0x0][0xc] ;  /* 0x00000300ff0b9b82 */ /* 0x000ea20000000800 */
[----:B-1----:R-:W-:-:S04]  /*0890*/  @P1 IMAD.WIDE.U32 R16, R17, UR8, R4 ;  /* 0x0000000811101c25 */ /* 0x002fc8000f8e0004 */
[----:B------:R-:W-:Y:S02]  /*08a0*/  @P1 IMAD.IADD R17, R17, 0x1, R13 ;  /* 0x0000000111111824 */ /* 0x000fe400078e020d */
[----:B--2---:R-:W-:-:S04]  /*08b0*/  @!P1 IMAD.WIDE.U32 R8, R4, R11, R8 ;  /* 0x0000000b04089225 */ /* 0x004fc800078e0008 */
[----:B------:R-:W-:Y:S02]  /*08c0*/  @!P1 IMAD.MOV.U32 R16, RZ, RZ, R8 ;  /* 0x000000ffff109224 */ /* 0x000fe400078e0008 */
[----:B------:R-:W-:Y:S01]  /*08d0*/  @!P1 IMAD.MOV.U32 R17, RZ, RZ, R9 ;  /* 0x000000ffff119224 */ /* 0x000fe200078e0009 */
[----:B------:R-:W-:Y:S06]  /*08e0*/  @!P2 BRA `(.L_x_5) ;  /* 0x00000000000ca947 */ /* 0x000fec0003800000 */
[----:B------:R-:W-:Y:S01]  /*08f0*/  UCGABAR_WAIT ;  /* 0x0000000000007dc7 */ /* 0x000fe20008000000 */
[----:B------:R-:W-:Y:S01]  /*0900*/  CCTL.IVALL ;  /* 0x00000000ff00798f */ /* 0x000fe20002000000 */
[----:B------:R-:W-:Y:S05]  /*0910*/  BRA `(.L_x_6) ;  /* 0x0000000000047947 */ /* 0x000fea0003800000 */
.L_x_5:
[----:B------:R-:W-:Y:S06]  /*0920*/  BAR.SYNC.DEFER_BLOCKING 0x0 ;  /* 0x0000000000007b1d */ /* 0x000fec0000010000 */
.L_x_6:
[----:B------:R-:W-:Y:S05]  /*0930*/  @!P3 BRA `(.L_x_7) ;  /* 0x000000700014b947 */ /* 0x000fea0003800000 */
[----:B------:R-:W-:-:S13]  /*0940*/  ISETP.GT.U32.AND P0, PT, R6, 0x1, PT ;  /* 0x000000010600780c */ /* 0x000fda0003f04070 */
[----:B0-----:R-:W-:Y:S05]  /*0950*/  @P0 EXIT ;  /* 0x000000000000094d */ /* 0x001fea0003800000 */
[----:B------:R-:W-:Y:S01]  /*0960*/  ULDC.64 UR4, c[0x0][0x650] ;  /* 0x0001940000047ab9 */ /* 0x000fe20000000a00 */
[----:B------:R-:W-:Y:S01]  /*0970*/  PRMT R0, RZ, 0x7610, R0 ;  /* 0x00007610ff007816 */ /* 0x000fe20000000000 */
[----:B------:R-:W-:Y:S01]  /*0980*/  IMAD.MOV.U32 R126, RZ, RZ, -0x1 ;  /* 0xffffffffff7e7424 */ /* 0x000fe200078e00ff */
[----:B------:R-:W-:Y:S01]  /*0990*/  ISETP.GE.U32.AND P0, PT, R16, UR4, PT ;  /* 0x0000000410007c0c */ /* 0x000fe2000bf06070 */
[----:B------:R-:W-:Y:S02]  /*09a0*/  IMAD.MOV.U32 R124, RZ, RZ, -0x1 ;  /* 0xffffffffff7c7424 */ /* 0x000fe400078e00ff */
[----:B------:R-:W-:Y:S01]  /*09b0*/  IMAD.MOV.U32 R123, RZ, RZ, -0x1 ;  /* 0xffffffffff7b7424 */ /* 0x000fe200078e00ff */
[----:B------:R-:W-:-:S13]  /*09c0*/  ISETP.GE.U32.AND.EX P0, PT, R17, UR5, PT, P0 ;  /* 0x0000000511007c0c */ /* 0x000fda000bf06100 */
[----:B------:R-:W-:Y:S05]  /*09d0*/  @P0 BRA `(.L_x_8) ;  /* 0x0000000400280947 */ /* 0x000fea0003800000 */
[----:B------:R-:W0:Y:S01]  /*09e0*/  LDC.64 R20, c[0x0][0x628] ;  /* 0x00018a00ff147b82 */ /* 0x000e220000000a00 */
[----:B------:R-:W-:Y:S02]  /*09f0*/  IMAD.MOV.U32 R8, RZ, RZ, R16 ;  /* 0x000000ffff087224 */ /* 0x000fe400078e0010 */
[----:B------:R-:W-:-:S05]  /*0a00*/  IMAD.MOV.U32 R9, RZ, RZ, R17 ;  /* 0x000000ffff097224 */ /* 0x000fca00078e0011 */
[----:B------:R-:W1:Y:S08]  /*0a10*/  LDC R0, c[0x0][0x630] ;  /* 0x00018c00ff007b82 */ /* 0x000e700000000800 */
[----:B------:R-:W2:Y:S01]  /*0a20*/  LDC.64 R26, c[0x0][0x620] ;  /* 0x00018800ff1a7b82 */ /* 0x000ea20000000a00 */
[----:B0-----:R-:W-:-:S04]  /*0a30*/  ISETP.NE.U32.AND P0, PT, R20, RZ, PT ;  /* 0x000000ff1400720c */ /* 0x001fc80003f05070 */
[----:B------:R-:W-:-:S13]  /*0a40*/  ISETP.NE.AND.EX P0, PT, R21, RZ, PT, P0 ;  /* 0x000000ff1500720c */ /* 0x000fda0003f05300 */
[----:B-12---:R-:W-:Y:S05]  /*0a50*/  @!P0 BRA `(.L_x_9) ;  /* 0x0000000000288947 */ /* 0x006fea0003800000 */
[----:B------:R-:W0:Y:S02]  /*0a60*/  LDC R13, c[0x0][0x634] ;  /* 0x00018d00ff0d7b82 */ /* 0x000e240000000800 */
[----:B0-----:R-:W-:-:S05]  /*0a70*/  IADD3 R13, P0, R16, R13, RZ ;  /* 0x0000000d100d7210 */ /* 0x001fca0007f1e0ff */
[----:B------:R-:W-:-:S04]  /*0a80*/  IMAD.X R15, RZ, RZ, R17, P0 ;  /* 0x000000ffff0f7224 */ /* 0x000fc800000e0611 */
[----:B------:R-:W-:-:S04]  /*0a90*/  IMAD.WIDE.U32 R8, R15, R20, RZ ;  /* 0x000000140f087225 */ /* 0x000fc800078e00ff */
[----:B------:R-:W-:-:S04]  /*0aa0*/  IMAD.WIDE.U32 R10, P0, R13, R21, R8 ;  /* 0x000000150d0a7225 */ /* 0x000fc80007800008 */
[----:B------:R-:W-:-:S04]  /*0ab0*/  IMAD.WIDE.U32 R8, R13, R20, RZ ;  /* 0x000000140d087225 */ /* 0x000fc800078e00ff */
[----:B------:R-:W-:Y:S01]  /*0ac0*/  IMAD.X R13, RZ, RZ, RZ, P0 ;  /* 0x000000ffff0d7224 */ /* 0x000fe200000e06ff */
[----:B------:R-:W-:Y:S01]  /*0ad0*/  IADD3 RZ, P0, R9, R10, RZ ;  /* 0x0000000a09ff7210 */ /* 0x000fe20007f1e0ff */
[----:B------:R-:W-:-:S04]  /*0ae0*/  IMAD.MOV.U32 R12, RZ, RZ, R11 ;  /* 0x000000ffff0c7224 */ /* 0x000fc800078e000b */
[----:B------:R-:W-:-:S08]  /*0af0*/  IMAD.WIDE.U32.X R8, R15, R21, R12, P0 ;  /* 0x000000150f087225 */ /* 0x000fd000000e040c */
.L_x_9:
[----:B------:R-:W0:Y:S01]  /*0b00*/  LDC.64 R20, c[0x0][0x640] ;  /* 0x00019000ff147b82 */ /* 0x000e220000000a00 */
[--C-:B------:R-:W-:Y:S01]  /*0b10*/  SHF.R.U64 R123, R8, R0, R9.reuse ;  /* 0x00000000087b7219 */ /* 0x100fe20000001209 */
[----:B------:R-:W-:Y:S01]  /*0b20*/  IMAD R28, R7, R24, R4 ;  /* 0x00000018071c7224 */ /* 0x000fe200078e0204 */
[----:B------:R-:W-:Y:S01]  /*0b30*/  SHF.R.U32.HI R0, RZ, R0, R9 ;  /* 0x00000000ff007219 */ /* 0x000fe20000011609 */
[----:B------:R-:W-:Y:S01]  /*0b40*/  IMAD.MOV.U32 R25, RZ, RZ, 0x1 ;  /* 0x00000001ff197424 */ /* 0x000fe200078e00ff */
[----:B------:R-:W-:-:S03]  /*0b50*/  IADD3 R5, P0, RZ, -R123, RZ ;  /* 0x8000007bff057210 */ /* 0x000fc60007f1e0ff */
[----:B------:R-:W1:Y:S02]  /*0b60*/  LDC R6, c[0x0][0x618] ;  /* 0x00018600ff067b82 */ /* 0x000e640000000800 */
[----:B------:R-:W-:-:S04]  /*0b70*/  IMAD.X R9, RZ, RZ, ~R0, P0 ;  /* 0x000000ffff097224 */ /* 0x000fc800000e0e00 */
[-C--:B------:R-:W-:Y:S02]  /*0b80*/  IMAD R0, R9, R26.reuse, RZ ;  /* 0x0000001a09007224 */ /* 0x080fe400078e02ff */
[----:B------:R-:W2:Y:S01]  /*0b90*/  LDC R11, c[0x0][0x608] ;  /* 0x00018200ff0b7b82 */ /* 0x000ea20000000800 */
[----:B------:R-:W-:-:S04]  /*0ba0*/  IMAD.WIDE.U32 R8, R5, R26, R16 ;  /* 0x0000001a05087225 */ /* 0x000fc800078e0010 */
[----:B------:R-:W-:-:S03]  /*0bb0*/  IMAD R5, R5, R27, R0 ;  /* 0x0000001b05057224 */ /* 0x000fc600078e0200 */
[----:B------:R-:W3:Y:S01]  /*0bc0*/  LDC R12, c[0x0][0x658] ;  /* 0x00019600ff0c7b82 */ /* 0x000ee20000000800 */
[----:B0-----:R-:W-:Y:S01]  /*0bd0*/  ISETP.NE.U32.AND P0, PT, R20, RZ, PT ;  /* 0x000000ff1400720c */ /* 0x001fe20003f05070 */
[----:B------:R-:W-:Y:S02]  /*0be0*/  IMAD.IADD R5, R9, 0x1, R5 ;  /* 0x0000000109057824 */ /* 0x000fe400078e0205 */
[----:B------:R-:W-:Y:S01]  /*0bf0*/  IMAD.MOV.U32 R9, RZ, RZ, -0x1 ;  /* 0xffffffffff097424 */ /* 0x000fe200078e00ff */
[----:B------:R-:W-:-:S03]  /*0c00*/  ISETP.NE.AND.EX P0, PT, R21, RZ, PT, P0 ;  /* 0x000000ff1500720c */ /* 0x000fc60003f05300 */
[----:B------:R-:W0:Y:S01]  /*0c10*/  LDC R15, c[0x0][0x600] ;  /* 0x00018000ff0f7b82 */ /* 0x000e220000000800 */
[-CC-:B-1----:R-:W-:Y:S02]  /*0c20*/  SHF.R.U64 R13, R8, R6.reuse, R5.reuse ;  /* 0x00000006080d7219 */ /* 0x182fe40000001205 */
[----:B------:R-:W-:-:S05]  /*0c30*/  SHF.R.U32.HI R0, RZ, R6, R5 ;  /* 0x00000006ff007219 */ /* 0x000fca0000011605 */
[----:B------:R-:W1:Y:S01]  /*0c40*/  LDC R14, c[0x0][0x648] ;  /* 0x00019200ff0e7b82 */ /* 0x000e620000000800 */
[-CC-:B--2---:R-:W-:Y:S02]  /*0c50*/  SHF.R.U64 R29, R13, R11.reuse, R0.reuse ;  /* 0x0000000b0d1d7219 */ /* 0x184fe40000001200 */
[----:B------:R-:W-:-:S05]  /*0c60*/  SHF.R.U32.HI R5, RZ, R11, R0 ;  /* 0x0000000bff057219 */ /* 0x000fca0000011600 */
[----:B------:R-:W2:Y:S01]  /*0c70*/  LDC R26, c[0x0][0x638] ;  /* 0x00018e00ff1a7b82 */ /* 0x000ea20000000800 */
[-CC-:B---3--:R-:W-:Y:S02]  /*0c80*/  SHF.R.U64 R24, R29, R12.reuse, R5.reuse ;  /* 0x0000000c1d187219 */ /* 0x188fe40000001205 */
[-C--:B------:R-:W-:Y:S02]  /*0c90*/  SHF.L.U32 R0, R9, R12.reuse, RZ ;  /* 0x0000000c09007219 */ /* 0x080fe400000006ff */
[----:B------:R-:W-:Y:S01]  /*0ca0*/  SHF.R.U32.HI R5, RZ, R12, R5 ;  /* 0x0000000cff057219 */ /* 0x000fe20000011605 */
[----:B------:R-:W-:Y:S01]  /*0cb0*/  IMAD.MOV.U32 R4, RZ, RZ, R24 ;  /* 0x000000ffff047224 */ /* 0x000fe200078e0018 */
[----:B------:R-:W-:Y:S01]  /*0cc0*/  LOP3.LUT R10, RZ, R0, RZ, 0x33, !PT ;  /* 0x00000000ff0a7212 */ /* 0x000fe200078e33ff */
[----:B------:R-:W3:Y:S01]  /*0cd0*/  LDC R27, c[0x0][0x610] ;  /* 0x00018400ff1b7b82 */ /* 0x000ee20000000800 */
[----:B------:R-:W-:Y:S05]  /*0ce0*/  @!P0 BRA `(.L_x_10) ;  /* 0x0000000000288947 */ /* 0x000fea0003800000 */
[----:B------:R-:W4:Y:S02]  /*0cf0*/  LDC R9, c[0x0][0x64c] ;  /* 0x00019300ff097b82 */ /* 0x000f240000000800 */
[----:B----4-:R-:W-:-:S05]  /*0d00*/  IADD3 R9, P0, R24, R9, RZ ;  /* 0x0000000918097210 */ /* 0x010fca0007f1e0ff */
        /* <DEDUP_REMOVED lines=8> */
.L_x_10:
[----:B-1----:R-:W-:Y:S01]  /*0d90*/  SHF.R.U64 R4, R4, R14, R5 ;  /* 0x0000000e04047219 */ /* 0x002fe20000001205 */
[----:B0-----:R-:W-:Y:S01]  /*0da0*/  VIADD R6, R15, 0xffffffff ;  /* 0xffffffff0f067836 */ /* 0x001fe20000000000 */
[----:B------:R-:W-:Y:S02]  /*0db0*/  SHF.L.U32 R0, R25, R12, RZ ;  /* 0x0000000c19007219 */ /* 0x000fe400000006ff */
[----:B------:R-:W-:Y:S01]  /*0dc0*/  LOP3.LUT R5, R29, R10, RZ, 0xc0, !PT ;  /* 0x0000000a1d057212 */ /* 0x000fe200078ec0ff */
[----:B------:R-:W-:Y:S01]  /*0dd0*/  IMAD.MOV R7, RZ, RZ, -R4 ;  /* 0x000000ffff077224 */ /* 0x000fe200078e0a04 */
[----:B------:R-:W-:Y:S02]  /*0de0*/  SEL R3, R3, R28, !P1 ;  /* 0x0000001c03037207 */ /* 0x000fe40004800000 */
[----:B------:R-:W-:Y:S01]  /*0df0*/  LOP3.LUT R6, R13, R6, RZ, 0xc0, !PT ;  /* 0x000000060d067212 */ /* 0x000fe200078ec0ff */
[----:B------:R-:W-:Y:S02]  /*0e00*/  IMAD R4, R0, R4, R5 ;  /* 0x0000000400047224 */ /* 0x000fe400078e0205 */
[----:B--2---:R-:W-:-:S02]  /*0e10*/  IMAD R0, R7, R26, R24 ;  /* 0x0000001a07007224 */ /* 0x004fc400078e0218 */
[----:B---3--:R-:W-:Y:S02]  /*0e20*/  IMAD R3, R4, R27, R3 ;  /* 0x0000001b04037224 */ /* 0x008fe400078e0203 */
[----:B------:R-:W-:Y:S02]  /*0e30*/  IMAD R126, R0, R15, R6 ;  /* 0x0000000f007e7224 */ /* 0x000fe400078e0206 */
[----:B------:R-:W-:-:S03]  /*0e40*/  IMAD.MOV.U32 R4, RZ, RZ, 0x1 ;  /* 0x00000001ff047424 */ /* 0x000fc600078e00ff */
[----:B------:R-:W-:Y:S02]  /*0e50*/  SEL R124, R126, R3, !P1 ;  /* 0x000000037e7c7207 */ /* 0x000fe40004800000 */
[----:B------:R-:W-:Y:S02]  /*0e60*/  PRMT R0, R4, 0x7610, R0 ;  /* 0x0000761004007816 */ /* 0x000fe40000000000 */
[----:B------:R-:W-:-:S07]  /*0e70*/  SEL R126, R3, R126, !P1 ;  /* 0x0000007e037e7207 */ /* 0x000fce0004800000 */
.L_x_8:
[----:B------:R-:W-:-:S08]  /*0e80*/  NOP ;  /* 0x0000000000007918 */ /* 0x000fd00000000000 */
[----:B------:R-:W0:Y:S02]  /*0e90*/  USETMAXREG.TRY_ALLOC.CTAPOOL UP0, 0xe8 ;  /* 0x000000e8000079c8 */ /* 0x000e240008000600 */
[----:B0-----:R-:W-:-:S13]  /*0ea0*/  PLOP3.LUT P0, PT, PT, PT, UP0, 0x80, 0x0 ;  /* 0x000000000000781c */ /* 0x001fda0003f0f008 */
[----:B------:R-:W-:Y:S05]  /*0eb0*/  @!P0 BRA `(.L_x_8) ;  /* 0xfffffffc00f08947 */ /* 0x000fea000383ffff */
[----:B------:R-:W-:Y:S01]  /*0ec0*/  ULDC.64 UR4, c[0x0][0x598] ;  /* 0x0001660000047ab9 */ /* 0x000fe20000000a00 */
[----:B------:R-:W-:Y:S01]  /*0ed0*/  ULDC.64 UR36, c[0x0][0x208] ;  /* 0x0000820000247ab9 */ /* 0x000fe20000000a00 */
[----:B------:R-:W-:-:S04]  /*0ee0*/  ISETP.NE.U32.AND P0, PT, RZ, UR4, PT ;  /* 0x00000004ff007c0c */ /* 0x000fc8000bf05070 */
[----:B------:R-:W-:-:S13]  /*0ef0*/  ISETP.NE.AND.EX P0, PT, RZ, UR5, PT, P0 ;  /* 0x00000005ff007c0c */ /* 0x000fda000bf05300 */
[----:B------:R-:W-:Y:S05]  /*0f00*/  @!P0 BRA `(.L_x_11) ;  /* 0x00000000001c8947 */ /* 0x000fea0003800000 */
[----:B------:R-:W0:Y:S02]  /*0f10*/  LDC.64 R4, c[0x0][0x598] ;  /* 0x00016600ff047b82 */ /* 0x000e240000000a00 */
[----:B0-----:R-:W2:Y:S02]  /*0f20*/  LDG.E.64 R4, desc[UR36][R4.64] ;  /* 0x0000002404047981 */ /* 0x001ea4000c1e1b00 */
[----:B--2---:R-:W-:-:S04]  /*0f30*/  ISETP.NE.U32.AND P0, PT, R4, RZ, PT ;  /* 0x000000ff0400720c */ /* 0x004fc80003f05070 */
[----:B------:R-:W-:-:S13]  /*0f40*/  ISETP.NE.AND.EX P0, PT, R5, RZ, PT, P0 ;  /* 0x000000ff0500720c */ /* 0x000fda0003f05300 */
[----:B------:R-:W-:Y:S05]  /*0f50*/  @!P0 BRA `(.L_x_11) ;  /* 0x0000000000088947 */ /* 0x000fea0003800000 */
[----:B------:R0:W5:Y:S01]  /*0f60*/  LD.E R120, desc[UR36][R4.64] ;  /* 0x0000002404787980 */ /* 0x000162000c101900 */
[----:B------:R-:W-:Y:S05]  /*0f70*/  BRA `(.L_x_12) ;  /* 0x0000000000247947 */ /* 0x000fea0003800000 */
.L_x_11:
[----:B------:R-:W-:Y:S02]  /*0f80*/  ULDC.64 UR4, c[0x0][0x588] ;  /* 0x0001620000047ab9 */ /* 0x000fe40000000a00 */
[----:B------:R-:W-:-:S04]  /*0f90*/  ISETP.NE.U32.AND P0, PT, RZ, UR4, PT ;  /* 0x00000004ff007c0c */ /* 0x000fc8000bf05070 */
[----:B------:R-:W-:-:S13]  /*0fa0*/  ISETP.NE.AND.EX P0, PT, RZ, UR5, PT, P0 ;  /* 0x00000005ff007c0c */ /* 0x000fda000bf05300 */
[----:B------:R-:W-:Y:S05]  /*0fb0*/  @!P0 BRA `(.L_x_13) ;  /* 0x00000000000c8947 */ /* 0x000fea0003800000 */
[----:B------:R-:W0:Y:S02]  /*0fc0*/  LDC.64 R120, c[0x0][0x588] ;  /* 0x00016200ff787b82 */ /* 0x000e240000000a00 */
[----:B0-----:R1:W5:Y:S01]  /*0fd0*/  LDG.E R120, desc[UR36][R120.64] ;  /* 0x0000002478787981 */ /* 0x001362000c1e1900 */
[----:B------:R-:W-:Y:S05]  /*0fe0*/  BRA `(.L_x_12) ;  /* 0x0000000000087947 */ /* 0x000fea0003800000 */
.L_x_13:
[----:B------:R-:W-:Y:S02]  /*0ff0*/  ULDC UR4, c[0x0][0x580] ;  /* 0x0001600000047ab9 */ /* 0x000fe40000000800 */
[----:B------:R-:W-:-:S07]  /*1000*/  IMAD.U32 R120, RZ, RZ, UR4 ;  /* 0x00000004ff787e24 */ /* 0x000fce000f8e00ff */
.L_x_12:
[----:B------:R-:W-:Y:S02]  /*1010*/  ULDC.64 UR4, c[0x0][0x5a0] ;  /* 0x0001680000047ab9 */ /* 0x000fe40000000a00 */
[----:B------:R-:W-:-:S04]  /*1020*/  ISETP.NE.U32.AND P0, PT, RZ, UR4, PT ;  /* 0x00000004ff007c0c */ /* 0x000fc8000bf05070 */
[----:B------:R-:W-:-:S13]  /*1030*/  ISETP.NE.AND.EX P0, PT, RZ, UR5, PT, P0 ;  /* 0x00000005ff007c0c */ /* 0x000fda000bf05300 */
[----:B------:R-:W-:Y:S05]  /*1040*/  @!P0 BRA `(.L_x_14) ;  /* 0x00000000001c8947 */ /* 0x000fea0003800000 */
[----:B0-----:R-:W0:Y:S02]  /*1050*/  LDC.64 R4, c[0x0][0x5a0] ;  /* 0x00016800ff047b82 */ /* 0x001e240000000a00 */
[----:B0-----:R-:W2:Y:S02]  /*1060*/  LDG.E.64 R4, desc[UR36][R4.64] ;  /* 0x0000002404047981 */ /* 0x001ea4000c1e1b00 */
[----:B--2---:R-:W-:-:S04]  /*1070*/  ISETP.NE.U32.AND P0, PT, R4, RZ, PT ;  /* 0x000000ff0400720c */ /* 0x004fc80003f05070 */
[----:B------:R-:W-:-:S13]  /*1080*/  ISETP.NE.AND.EX P0, PT, R5, RZ, PT, P0 ;  /* 0x000000ff0500720c */ /* 0x000fda0003f05300 */
[----:B------:R-:W-:Y:S05]  /*1090*/  @!P0 BRA `(.L_x_14) ;  /* 0x0000000000088947 */ /* 0x000fea0003800000 */
[----:B-1----:R0:W5:Y:S01]  /*10a0*/  LD.E R121, desc[UR36][R4.64] ;  /* 0x0000002404797980 */ /* 0x002162000c101900 */
[----:B------:R-:W-:Y:S05]  /*10b0*/  BRA `(.L_x_15) ;  /* 0x0000000000247947 */ /* 0x000fea0003800000 */
.L_x_14:
[----:B------:R-:W-:Y:S02]  /*10c0*/  ULDC.64 UR4, c[0x0][0x590] ;  /* 0x0001640000047ab9 */ /* 0x000fe40000000a00 */
[----:B------:R-:W-:-:S04]  /*10d0*/  ISETP.NE.U32.AND P0, PT, RZ, UR4, PT ;  /* 0x00000004ff007c0c */ /* 0x000fc8000bf05070 */
[----:B------:R-:W-:-:S13]  /*10e0*/  ISETP.NE.AND.EX P0, PT, RZ, UR5, PT, P0 ;  /* 0x00000005ff007c0c */ /* 0x000fda000bf05300 */
[----:B------:R-:W-:Y:S05]  /*10f0*/  @!P0 BRA `(.L_x_16) ;  /* 0x00000000000c8947 */ /* 0x000fea0003800000 */
[----:B0-----:R-:W1:Y:S02]  /*1100*/  LDC.64 R4, c[0x0][0x590] ;  /* 0x00016400ff047b82 */ /* 0x001e640000000a00 */
[----:B-1----:R1:W5:Y:S01]  /*1110*/  LDG.E R121, desc[UR36][R4.64] ;  /* 0x0000002404797981 */ /* 0x002362000c1e1900 */
[----:B------:R-:W-:Y:S05]  /*1120*/  BRA `(.L_x_15) ;  /* 0x0000000000087947 */ /* 0x000fea0003800000 */
.L_x_16:
[----:B------:R-:W-:Y:S02]  /*1130*/  ULDC UR4, c[0x0][0x584] ;  /* 0x0001610000047ab9 */ /* 0x000fe40000000800 */
[----:B-1----:R-:W-:-:S07]  /*1140*/  IMAD.U32 R121, RZ, RZ, UR4 ;  /* 0x00000004ff797e24 */ /* 0x002fce000f8e00ff */
.L_x_15:
[----:B------:R-:W-:-:S13]  /*1150*/  LOP3.LUT P0, RZ, R0, 0xff, RZ, 0xc0, !PT ;  /* 0x000000ff00ff7812 */ /* 0x000fda000780c0ff */
[----:B------:R-:W-:Y:S05]  /*1160*/  @!P0 EXIT ;  /* 0x000000000000894d */ /* 0x000fea0003800000 */
[----:B------:R-:W-:Y:S01]  /*1170*/  ULDC UR4, c[0x0][0x28c] ;  /* 0x0000a30000047ab9 */ /* 0x000fe20000000800 */
[----:B------:R-:W-:Y:S01]  /*1180*/  ULDC.64 UR6, c[0x0][0x5c8] ;  /* 0x0001720000067ab9 */ /* 0x000fe20000000a00 */
[----:B------:R-:W-:Y:S02]  /*1190*/  UIADD3 UR4, UR4, 0x7f, URZ ;  /* 0x0000007f04047890 */ /* 0x000fe4000fffe03f */
[----:B------:R-:W-:Y:S02]  /*11a0*/  USHF.L.U64.HI UR43, UR6, 0x7, UR7 ;  /* 0x00000007062b7899 */ /* 0x000fe40008010207 */
[----:B------:R-:W-:Y:S02]  /*11b0*/  USHF.R.S32.HI UR5, URZ, 0x1f, UR4 ;  /* 0x0000001f3f057899 */ /* 0x000fe40008011404 */
[----:B------:R-:W-:Y:S02]  /*11c0*/  USHF.L.U32 UR44, UR6, 0x7, URZ ;  /* 0x00000007062c7899 */ /* 0x000fe4000800063f */
[----:B------:R-:W-:-:S02]  /*11d0*/  ULEA.HI UR5, UR5, UR4, URZ, 0x7 ;  /* 0x0000000405057291 */ /* 0x000fc4000f8f383f */
[----:B------:R-:W-:Y:S02]  /*11e0*/  USHF.L.U64.HI UR45, UR6, 0x3, UR7 ;  /* 0x00000003062d7899 */ /* 0x000fe40008010207 */
[----:B------:R-:W-:Y:S02]  /*11f0*/  USHF.L.U32 UR46, UR6, 0x3, URZ ;  /* 0x00000003062e7899 */ /* 0x000fe4000800063f */
[----:B------:R-:W-:Y:S02]  /*1200*/  USHF.L.U64.HI UR40, UR6, 0x8, UR7 ;  /* 0x0000000806287899 */ /* 0x000fe40008010207 */
[----:B------:R-:W-:Y:S02]  /*1210*/  USHF.L.U32 UR41, UR6, 0x8, URZ ;  /* 0x0000000806297899 */ /* 0x000fe4000800063f */
[----:B------:R-:W-:Y:S01]  /*1220*/  USHF.R.S32.HI UR42, URZ, 0x7, UR5 ;  /* 0x000000073f2a7899 */ /* 0x000fe20008011405 */
[----:B------:R-:W-:Y:S01]  /*1230*/  UMOV UR38, URZ ;  /* 0x0000003f00267c82 */ /* 0x000fe20008000000 */
[----:B------:R-:W-:-:S10]  /*1240*/  UMOV UR39, URZ ;  /* 0x0000003f00277c82 */ /* 0x000fd40008000000 */
.L_x_52:
[----:B------:R-:W-:Y:S01]  /*1250*/  LOP3.LUT R0, R18, 0x80, RZ, 0xc0, !PT ;  /* 0x0000008012007812 */ /* 0x000fe200078ec0ff */
[----:B------:R-:W2:Y:S01]  /*1260*/  S2UR UR7, SR_CgaCtaId ;  /* 0x00000000000779c3 */ /* 0x000ea20000008800 */
[----:B------:R-:W-:Y:S02]  /*1270*/  UMOV UR6, 0x400 ;  /* 0x0000040000067882 */ /* 0x000fe40000000000 */
[----:B------:R-:W-:-:S06]  /*1280*/  SHF.R.U32.HI R0, RZ, 0x7, R0 ;  /* 0x00000007ff007819 */ /* 0x000fcc0000011600 */
[----:B------:R-:W3:Y:S01]  /*1290*/  SHFL.IDX PT, R0, R0, RZ, 0x1f ;  /* 0x00001fff00007589 */ /* 0x000ee200000e0000 */
[----:B--2---:R-:W-:Y:S01]  /*12a0*/  ULEA UR6, UR7, UR6, 0x18 ;  /* 0x0000000607067291 */ /* 0x004fe2000f8ec03f */
[----:B---3--:R-:W-:-:S13]  /*12b0*/  R2UR UR4, R0 ;  /* 0x00000000000472ca */ /* 0x008fda00000e0000 */
[----:B------:R-:W-:-:S04]  /*12c0*/  ULEA.HI UR5, UR4, UR4, URZ, 0x1 ;  /* 0x0000000404057291 */ /* 0x000fc8000f8f083f */
[----:B------:R-:W-:-:S04]  /*12d0*/  ULOP3.LUT UR5, UR5, 0x7fffe, URZ, 0xc0, !UPT ;  /* 0x0007fffe05057892 */ /* 0x000fc8000f8ec03f */
[----:B------:R-:W-:-:S03]  /*12e0*/  UIADD3 UR5, UR4, -UR5, URZ ;  /* 0x8000000504057290 */ /* 0x000fc6000fffe03f */
[----:B------:R-:W-:Y:S01]  /*12f0*/  ULDC UR4, c[0x0][0x28c] ;  /* 0x0000a30000047ab9 */ /* 0x000fe20000000800 */
[----:B------:R-:W-:Y:S01]  /*1300*/  ULEA UR5, UR5, UR6, 0xd ;  /* 0x0000000605057291 */ /* 0x000fe2000f8e683f */
[----:B------:R-:W-:-:S03]  /*1310*/  ISETP.LT.AND P0, PT, RZ, UR4, PT ;  /* 0x00000004ff007c0c */ /* 0x000fc6000bf01270 */
[----:B------:R-:W-:-:S04]  /*1320*/  UIADD3 UR5, UR5, 0x100, URZ ;  /* 0x0000010005057890 */ /* 0x000fc8000fffe03f */
[----:B------:R-:W-:-:S04]  /*1330*/  USHF.R.U32.HI UR5, URZ, 0x4, UR5 ;  /* 0x000000043f057899 */ /* 0x000fc80008011605 */
[----:B------:R-:W-:Y:S02]  /*1340*/  ULOP3.LUT UR47, UR5, 0x3fff, URZ, 0xc0, !UPT ;  /* 0x00003fff052f7892 */ /* 0x000fe4000f8ec03f */
[----:B01----:R-:W-:Y:S10]  /*1350*/  @P0 BRA `(.L_x_17) ;  /* 0x0000000000400947 */ /* 0x003ff40003800000 */
[----:B------:R-:W-:Y:S01]  /*1360*/  MOV R0, 0x0 ;  /* 0x0000000000007802 */ /* 0x000fe20000000f00 */
[----:B------:R-:W-:Y:S01]  /*1370*/  ULDC.64 UR4, c[0x4][0x68] ;  /* 0x01001a0000047ab9 */ /* 0x000fe20000000a00 */
[----:B------:R-:W-:Y:S01]  /*1380*/  ULDC.64 UR6, c[0x4][0x8] ;  /* 0x0100020000067ab9 */ /* 0x000fe20000000a00 */
[----:B01----:R-:W-:Y:S01]  /*1390*/  IMAD.U32 R4, RZ, RZ, UR4 ;  /* 0x00000004ff047e24 */ /* 0x003fe2000f8e00ff */
[----:B------:R0:W1:Y:S01]  /*13a0*/  LDC.64 R14, c[0x4][R0] ;  /* 0x01000000000e7b82 */ /* 0x0000620000000a00 */
[----:B------:R-:W-:Y:S01]  /*13b0*/  IMAD.U32 R5, RZ, RZ, UR5 ;  /* 0x00000005ff057e24 */ /* 0x000fe2000f8e00ff */
[----:B------:R-:W-:Y:S01]  /*13c0*/  ULDC.64 UR4, c[0x4][0x70] ;  /* 0x01001c0000047ab9 */ /* 0x000fe20000000a00 */
[----:B------:R-:W-:Y:S02]  /*13d0*/  IMAD.U32 R10, RZ, RZ, UR6 ;  /* 0x00000006ff0a7e24 */ /* 0x000fe4000f8e00ff */
[----:B------:R-:W-:Y:S02]  /*13e0*/  IMAD.U32 R6, RZ, RZ, UR4 ;  /* 0x00000004ff067e24 */ /* 0x000fe4000f8e00ff */
[----:B------:R-:W-:-:S02]  /*13f0*/  IMAD.U32 R7, RZ, RZ, UR5 ;  /* 0x00000005ff077e24 */ /* 0x000fc4000f8e00ff */
[----:B------:R-:W-:Y:S02]  /*1400*/  IMAD.U32 R11, RZ, RZ, UR7 ;  /* 0x00000007ff0b7e24 */ /* 0x000fe4000f8e00ff */
[----:B------:R-:W-:Y:S02]  /*1410*/  IMAD.MOV.U32 R8, RZ, RZ, 0x1e1 ;  /* 0x000001e1ff087424 */ /* 0x000fe400078e00ff */
[----:B------:R-:W-:Y:S02]  /*1420*/  IMAD.MOV.U32 R12, RZ, RZ, 0x1 ;  /* 0x00000001ff0c7424 */ /* 0x000fe400078e00ff */
[----:B0-----:R-:W-:-:S07]  /*1430*/  IMAD.MOV.U32 R13, RZ, RZ, RZ ;  /* 0x000000ffff0d7224 */ /* 0x001fce00078e00ff */
[----:B------:R-:W-:-:S07]  /*1440*/  LEPC R20, `(.L_x_17) ;  /* 0x000000001014794e */ /* 0x000fce0000000000 */
[----:B-1---5:R-:W-:Y:S05]  /*1450*/  CALL.ABS.NOINC R14 ;  /* 0x000000000e007343 */ /* 0x022fea0003c00000 */
.L_x_17:
[----:B------:R-:W-:-:S04]  /*1460*/  LOP3.LUT R0, R19, 0x1, RZ, 0xfc, !PT ;  /* 0x0000000113007812 */ /* 0x000fc800078efcff */
[----:B------:R-:W-:-:S13]  /*1470*/  ISETP.NE.AND P0, PT, R0, 0x3, PT ;  /* 0x000000030000780c */ /* 0x000fda0003f05270 */
[----:B------:R-:W-:Y:S05]  /*1480*/  @!P0 BRA `(.L_x_18) ;  /* 0x0000000000048947 */ /* 0x000fea0003800000 */
[----:B------:R-:W-:Y:S01]  /*1490*/  BPT.TRAP 0x1 ;  /* 0x000000040000795c */ /* 0x000fe20000300000 */
.L_x_18:
[----:B------:R-:W2:Y:S01]  /*14a0*/  S2UR UR5, SR_CgaCtaId ;  /* 0x00000000000579c3 */ /* 0x000ea20000008800 */
[----:B------:R-:W-:Y:S01]  /*14b0*/  UMOV UR4, 0x400 ;  /* 0x0000040000047882 */ /* 0x000fe20000000000 */
[----:B------:R-:W-:Y:S02]  /*14c0*/  IMAD.U32 R0, RZ, RZ, UR38 ;  /* 0x00000026ff007e24 */ /* 0x000fe4000f8e00ff */
[----:B------:R-:W-:-:S03]  /*14d0*/  IMAD.U32 R3, RZ, RZ, UR39 ;  /* 0x00000027ff037e24 */ /* 0x000fc6000f8e00ff */
[----:B------:R-:W-:Y:S01]  /*14e0*/  SHF.L.U32 R0, R0, 0x1f, RZ ;  /* 0x0000001f00007819 */ /* 0x000fe200000006ff */
[----:B--2---:R-:W-:-:S06]  /*14f0*/  ULEA UR4, UR5, UR4, 0x18 ;  /* 0x0000000405047291 */ /* 0x004fcc000f8ec03f */
[----:B------:R-:W-:-:S04]  /*1500*/  IMAD.U32 R6, RZ, RZ, UR4 ;  /* 0x00000004ff067e24 */ /* 0x000fc8000f8e00ff */
[----:B------:R-:W-:-:S04]  /*1510*/  IMAD R3, R3, 0x8, R6 ;  /* 0x0000000803037824 */ /* 0x000fc800078e0206 */
[----:B------:R2:W3:Y:S01]  /*1520*/  SYNCS.PHASECHK.TRANS64.TRYWAIT P1, [R3+URZ], R0 ;  /* 0x00000000030075a7 */ /* 0x0004e2000802017f */
[----:B------:R-:W-:Y:S05]  /*1530*/  @!P0 BRA `(.L_x_19) ;  /* 0x0000000000048947 */ /* 0x000fea0003800000 */
[----:B------:R-:W-:Y:S01]  /*1540*/  BPT.TRAP 0x1 ;  /* 0x000000040000795c */ /* 0x000fe20000300000 */
.L_x_19:
[----:B---3--:R-:W-:Y:S05]  /*1550*/  @P1 BRA `(.L_x_20) ;  /* 0x0000000000081947 */ /* 0x008fea0003800000 */
[----:B------:R-:W3:Y:S02]  /*1560*/  SYNCS.PHASECHK.TRANS64.TRYWAIT P1, [R3+URZ], R0 ;  /* 0x00000000030075a7 */ /* 0x000ee4000802017f */
[----:B---3--:R-:W-:Y:S05]  /*1570*/  @!P1 BRA `(.L_x_21) ;  /* 0x0000007800789947 */ /* 0x008fea0003800000 */
.L_x_20:
[----:B------:R-:W-:-:S04]  /*1580*/  UISETP.LT.AND UP0, UPT, UR42, 0x1, UPT ;  /* 0x000000012a00788c */ /* 0x000fc8000bf01270 */
[----:B------:R-:W-:-:S06]  /*1590*/  USEL UR4, UR42, 0x1, UP0 ;  /* 0x000000012a047887 */ /* 0x000fcc0008000000 */
[----:B--23--:R-:W-:Y:S01]  /*15a0*/  IMAD.U32 R0, RZ, RZ, UR4 ;  /* 0x00000004ff007e24 */ /* 0x00cfe2000f8e00ff */
[----:B------:R-:W-:Y:S05]  /*15b0*/  WARPSYNC.ALL ;  /* 0x0000000000007948 */ /* 0x000fea0003800000 */
[----:B------:R-:W-:-:S04]  /*15c0*/  IADD3 R0, -R0, UR42, RZ ;  /* 0x0000002a00007c10 */ /* 0x000fc8000fffe1ff */
[----:B------:R-:W-:Y:S02]  /*15d0*/  ISETP.GE.AND P1, PT, R0, 0x1, PT ;  /* 0x000000010000780c */ /* 0x000fe40003f26270 */
[----:B------:R-:W-:Y:S01]  /*15e0*/  R2UR UR4, R6 ;  /* 0x00000000060472ca */ /* 0x000fe200000e0000 */
[----:B------:R-:W-:Y:S01]  /*15f0*/  WARPGROUP.ARRIVE ;  /* 0x00000000000079c5 */ /* 0x000fe20000000000 */
[----:B------:R-:W-:Y:S01]  /*1600*/  UMOV UR9, 0x40000040 ;  /* 0x4000004000097882 */ /* 0x000fe20000000000 */
[----:B------:R-:W-:-:S10]  /*1610*/  UMOV UR11, 0x40000040 ;  /* 0x40000040000b7882 */ /* 0x000fd40000000000 */
[----:B------:R-:W-:-:S04]  /*1620*/  UIADD3 UR4, UR4, 0x30100, URZ ;  /* 0x0003010004047890 */ /* 0x000fc8000fffe03f */
[----:B------:R-:W-:-:S04]  /*1630*/  USHF.R.U32.HI UR4, URZ, 0x4, UR4 ;  /* 0x000000043f047899 */ /* 0x000fc80008011604 */
[----:B------:R-:W-:Y:S02]  /*1640*/  ULOP3.LUT UR5, UR4, 0x3fff, URZ, 0xc0, !UPT ;  /* 0x00003fff04057892 */ /* 0x000fe4000f8ec03f */
[----:B------:R-:W-:Y:S02]  /*1650*/  ULOP3.LUT UR4, UR47, 0x10000, URZ, 0xfc, !UPT ;  /* 0x000100002f047892 */ /* 0x000fe4000f8efc3f */
[----:B------:R-:W-:Y:S02]  /*1660*/  ULOP3.LUT UR5, UR5, 0x10000, URZ, 0xfc, !UPT ;  /* 0x0001000005057892 */ /* 0x000fe4000f8efc3f */
[----:B------:R-:W-:Y:S02]  /*1670*/  UIMAD UR7, UR39, 0xc00, UR4 ;  /* 0x00000c00270778a4 */ /* 0x000fe4000f8e0204 */
[----:B------:R-:W-:Y:S02]  /*1680*/  ULEA UR6, UR39, UR5, 0x9 ;  /* 0x0000000527067291 */ /* 0x000fe4000f8e483f */
[----:B------:R-:W-:-:S02]  /*1690*/  UIADD3 UR12, UR7, 0x400, URZ ;  /* 0x00000400070c7890 */ /* 0x000fc4000fffe03f */
[----:B------:R-:W-:Y:S02]  /*16a0*/  UIADD3 UR13, UR7, 0x800, URZ ;  /* 0x00000800070d7890 */ /* 0x000fe4000fffe03f */
[----:B------:R-:W-:Y:S01]  /*16b0*/  UMOV UR8, UR7 ;  /* 0x0000000700087c82 */ /* 0x000fe20008000000 */
[----:B------:R-:W-:Y:S02]  /*16c0*/  UMOV UR10, UR6 ;  /* 0x00000006000a7c82 */ /* 0x000fe40008000000 */
[----:B------:R-:W-:Y:S01]  /*16d0*/  IGMMA.64x64x32.S8.S8 R88, gdesc[UR8], RZ, !UPT, gsb0 ;  /* 0x01e00000085879f1 */ /* 0x000fe2000c0410ff */
[----:B------:R-:W-:Y:S01]  /*16e0*/  UMOV UR8, UR12 ;  /* 0x0000000c00087c82 */ /* 0x000fe20008000000 */
[----:B------:R-:W-:Y:S01]  /*16f0*/  UMOV UR9, 0x40000040 ;  /* 0x4000004000097882 */ /* 0x000fe20000000000 */
[----:B------:R-:W-:Y:S01]  /*1700*/  UIADD3 UR12, UR7, 0x402, URZ ;  /* 0x00000402070c7890 */ /* 0x000fe2000fffe03f */
[----:B------:R-:W-:Y:S02]  /*1710*/  WARPGROUP.DEPBAR.LE gsb0, 0x0 ;  /* 0x00008000000079c5 */ /* 0x000fe40000010000 */
[----:B------:R-:W-:-:S06]  /*1720*/  WARPGROUP.ARRIVE ;  /* 0x00000000000079c5 */ /* 0x000fcc0000000000 */
[----:B------:R-:W-:Y:S01]  /*1730*/  IGMMA.64x64x32.S8.S8 R56, gdesc[UR8], RZ, !UPT, gsb0 ;  /* 0x01e00000083879f1 */ /* 0x000fe2000c0410ff */
[----:B------:R-:W-:Y:S01]  /*1740*/  UMOV UR8, UR13 ;  /* 0x0000000d00087c82 */ /* 0x000fe20008000000 */
[----:B------:R-:W-:Y:S01]  /*1750*/  UMOV UR9, 0x40000040 ;  /* 0x4000004000097882 */ /* 0x000fe20000000000 */
[----:B------:R-:W-:Y:S01]  /*1760*/  UIADD3 UR13, UR7, 0x802, URZ ;  /* 0x00000802070d7890 */ /* 0x000fe2000fffe03f */
[----:B------:R-:W-:Y:S02]  /*1770*/  WARPGROUP.DEPBAR.LE gsb0, 0x0 ;  /* 0x00008000000079c5 */ /* 0x000fe40000010000 */
[----:B------:R-:W-:-:S06]  /*1780*/  WARPGROUP.ARRIVE ;  /* 0x00000000000079c5 */ /* 0x000fcc0000000000 */
[----:B------:R-:W-:Y:S01]  /*1790*/  IGMMA.64x64x32.S8.S8 R24, gdesc[UR8], RZ, !UPT, gsb0 ;  /* 0x01e00000081879f1 */ /* 0x000fe2000c0410ff */
[----:B------:R-:W-:Y:S02]  /*17a0*/  UIADD3 UR8, UR7, 0x2, URZ ;  /* 0x0000000207087890 */ /* 0x000fe4000fffe03f */
[----:B------:R-:W-:Y:S01]  /*17b0*/  UIADD3 UR10, UR6, 0x2, URZ ;  /* 0x00000002060a7890 */ /* 0x000fe2000fffe03f */
[----:B------:R-:W-:Y:S01]  /*17c0*/  UMOV UR9, 0x40000040 ;  /* 0x4000004000097882 */ /* 0x000fe20000000000 */
[----:B------:R-:W-:Y:S01]  /*17d0*/  UMOV UR11, 0x40000040 ;  /* 0x40000040000b7882 */ /* 0x000fe20000000000 */
[----:B------:R-:W-:Y:S02]  /*17e0*/  WARPGROUP.DEPBAR.LE gsb0, 0x0 ;  /* 0x00008000000079c5 */ /* 0x000fe40000010000 */
[----:B------:R-:W-:-:S06]  /*17f0*/  WARPGROUP.ARRIVE ;  /* 0x00000000000079c5 */ /* 0x000fcc0000000000 */
[----:B------:R-:W-:Y:S01]  /*1800*/  IGMMA.64x64x32.S8.S8 R88, gdesc[UR8], R88, gsb0 ;  /* 0x01e00000085879f1 */ /* 0x000fe20008041058 */
[----:B------:R-:W-:Y:S01]  /*1810*/  UMOV UR8, UR12 ;  /* 0x0000000c00087c82 */ /* 0x000fe20008000000 */
[----:B------:R-:W-:Y:S01]  /*1820*/  UMOV UR9, 0x40000040 ;  /* 0x4000004000097882 */ /* 0x000fe20000000000 */
[----:B------:R-:W-:Y:S01]  /*1830*/  UIADD3 UR12, UR7, 0x404, URZ ;  /* 0x00000404070c7890 */ /* 0x000fe2000fffe03f */
        /* <DEDUP_REMOVED lines=26> */
[----:B------:R-:W-:Y:S02]  /*19e0*/  UIADD3 UR8, UR7, 0x6, URZ ;  /* 0x0000000607087890 */ /* 0x000fe4000fffe03f */
[----:B------:R-:W-:Y:S01]  /*19f0*/  UIADD3 UR10, UR6, 0x6, URZ ;  /* 0x00000006060a7890 */ /* 0x000fe2000fffe03f */
[----:B------:R-:W-:Y:S01]  /*1a00*/  UMOV UR9, 0x40000040 ;  /* 0x4000004000097882 */ /* 0x000fe20000000000 */
[----:B------:R-:W-:Y:S01]  /*1a10*/  UMOV UR11, 0x40000040 ;  /* 0x40000040000b7882 */ /* 0x000fe20000000000 */
[----:B------:R-:W-:Y:S02]  /*1a20*/  UIADD3 UR6, UR7, 0x406, URZ ;  /* 0x0000040607067890 */ /* 0x000fe4000fffe03f */
[----:B------:R-:W-:Y:S01]  /*1a30*/  UIADD3 UR7, UR7, 0x806, URZ ;  /* 0x0000080607077890 */ /* 0x000fe2000fffe03f */
        /* <DEDUP_REMOVED lines=12> */
[----:B------:R-:W-:Y:S03]  /*1b00*/  IGMMA.64x64x32.S8.S8 R24, gdesc[UR8], R24, gsb0 ;  /* 0x01e00000081879f1 */ /* 0x000fe60008041018 */
[----:B------:R-:W-:Y:S02]  /*1b10*/  WARPGROUP.DEPBAR.LE gsb0, 0x0 ;  /* 0x00008000000079c5 */ /* 0x000fe40000010000 */
[----:B------:R-:W-:Y:S05]  /*1b20*/  @!P1 BRA `(.L_x_22) ;  /* 0x0000000400e49947 */ /* 0x000fea0003800000 */
[----:B------:R-:W-:Y:S02]  /*1b30*/  UIADD3 UR6, UR39, 0x1, URZ ;  /* 0x0000000127067890 */ /* 0x000fe4000fffe03f */
[----:B------:R-:W-:Y:S02]  /*1b40*/  IMAD.U32 R3, RZ, RZ, UR39 ;  /* 0x00000027ff037e24 */ /* 0x000fe4000f8e00ff */
[----:B------:R-:W-:-:S04]  /*1b50*/  UISETP.NE.AND UP0, UPT, UR6, 0x4, UPT ;  /* 0x000000040600788c */ /* 0x000fc8000bf05270 */
[----:B------:R-:W-:Y:S02]  /*1b60*/  USEL UR7, URZ, 0x1, UP0 ;  /* 0x000000013f077887 */ /* 0x000fe40008000000 */
[----:B------:R-:W-:Y:S02]  /*1b70*/  USEL UR6, UR6, URZ, UP0 ;  /* 0x0000003f06067287 */ /* 0x000fe40008000000 */
[----:B------:R-:W-:-:S06]  /*1b80*/  ULOP3.LUT UR7, UR38, UR7, URZ, 0x3c, !UPT ;  /* 0x0000000726077292 */ /* 0x000fcc000f8e3c3f */
[----:B------:R-:W-:-:S07]  /*1b90*/  IMAD.U32 R7, RZ, RZ, UR7 ;  /* 0x00000007ff077e24 */ /* 0x000fce000f8e00ff */
.L_x_29:
[----:B------:R-:W-:Y:S05]  /*1ba0*/  @!P0 BRA `(.L_x_23) ;  /* 0x0000000000048947 */ /* 0x000fea0003800000 */
[----:B------:R-:W-:Y:S01]  /*1bb0*/  BPT.TRAP 0x1 ;  /* 0x000000040000795c */ /* 0x000fe20000300000 */
.L_x_23:
[----:B------:R-:W2:Y:S01]  /*1bc0*/  S2UR UR8, SR_CgaCtaId ;  /* 0x00000000000879c3 */ /* 0x000ea20000008800 */
[----:B------:R-:W-:Y:S01]  /*1bd0*/  UMOV UR7, 0x400 ;  /* 0x0000040000077882 */ /* 0x000fe20000000000 */
[----:B01----:R-:W-:Y:S01]  /*1be0*/  IMAD.U32 R5, RZ, RZ, UR6 ;  /* 0x00000006ff057e24 */ /* 0x003fe2000f8e00ff */
[----:B------:R-:W-:Y:S01]  /*1bf0*/  SHF.L.U32 R4, R7, 0x1f, RZ ;  /* 0x0000001f07047819 */ /* 0x000fe200000006ff */
[----:B--2---:R-:W-:-:S06]  /*1c00*/  ULEA UR7, UR8, UR7, 0x18 ;  /* 0x0000000708077291 */ /* 0x004fcc000f8ec03f */
[----:B------:R-:W-:-:S04]  /*1c10*/  IMAD.U32 R6, RZ, RZ, UR7 ;  /* 0x00000007ff067e24 */ /* 0x000fc8000f8e00ff */
[----:B------:R-:W-:-:S04]  /*1c20*/  IMAD R5, R5, 0x8, R6 ;  /* 0x0000000805057824 */ /* 0x000fc800078e0206 */
[----:B------:R0:W1:Y:S01]  /*1c30*/  SYNCS.PHASECHK.TRANS64.TRYWAIT P1, [R5+URZ], R4 ;  /* 0x00000004050075a7 */ /* 0x000062000802017f */
[----:B------:R-:W-:Y:S05]  /*1c40*/  @!P0 BRA `(.L_x_24) ;  /* 0x0000000000048947 */ /* 0x000fea0003800000 */
[----:B------:R-:W-:Y:S01]  /*1c50*/  BPT.TRAP 0x1 ;  /* 0x000000040000795c */ /* 0x000fe20000300000 */
.L_x_24:
[----:B-1----:R-:W-:Y:S05]  /*1c60*/  @P1 BRA `(.L_x_25) ;  /* 0x0000000000081947 */ /* 0x002fea0003800000 */
[----:B------:R-:W1:Y:S02]  /*1c70*/  SYNCS.PHASECHK.TRANS64.TRYWAIT P1, [R5+URZ], R4 ;  /* 0x00000004050075a7 */ /* 0x000e64000802017f */
[----:B-1----:R-:W-:Y:S05]  /*1c80*/  @!P1 BRA `(.L_x_26) ;  /* 0x0000007000c89947 */ /* 0x002fea0003800000 */
.L_x_25:
[----:B------:R-:W-:Y:S01]  /*1c90*/  UIMAD UR12, UR6, 0xc00, UR4 ;  /* 0x00000c00060c78a4 */ /* 0x000fe2000f8e0204 */
[----:B------:R-:W-:Y:S01]  /*1ca0*/  WARPGROUP.ARRIVE ;  /* 0x00000000000079c5 */ /* 0x000fe20000000000 */
[----:B------:R-:W-:Y:S01]  /*1cb0*/  ULEA UR7, UR6, UR5, 0x9 ;  /* 0x0000000506077291 */ /* 0x000fe2000f8e483f */
[----:B------:R-:W-:Y:S01]  /*1cc0*/  UMOV UR9, 0x40000040 ;  /* 0x4000004000097882 */ /* 0x000fe20000000000 */
[----:B------:R-:W-:Y:S01]  /*1cd0*/  UMOV UR11, 0x40000040 ;  /* 0x40000040000b7882 */ /* 0x000fe20000000000 */
[----:B------:R-:W-:Y:S02]  /*1ce0*/  UIADD3 UR13, UR12, 0x400, URZ ;  /* 0x000004000c0d7890 */ /* 0x000fe4000fffe03f */
[----:B------:R-:W-:Y:S02]  /*1cf0*/  UMOV UR8, UR12 ;  /* 0x0000000c00087c82 */ /* 0x000fe40008000000 */
[----:B------:R-:W-:Y:S01]  /*1d00*/  UMOV UR10, UR7 ;  /* 0x00000007000a7c82 */ /* 0x000fe20008000000 */
[----:B------:R-:W-:Y:S01]  /*1d10*/  UIADD3 UR14, UR12, 0x800, URZ ;  /* 0x000008000c0e7890 */ /* 0x000fe2000fffe03f */
[----:B------:R-:W-:Y:S01]  /*1d20*/  IGMMA.64x64x32.S8.S8 R88, gdesc[UR8], R88, gsb0 ;  /* 0x01e00000085879f1 */ /* 0x000fe20008041058 */
[----:B------:R-:W-:Y:S01]  /*1d30*/  UMOV UR9, 0x40000040 ;  /* 0x4000004000097882 */ /* 0x000fe20000000000 */
[----:B------:R-:W-:Y:S01]  /*1d40*/  UMOV UR8, UR13 ;  /* 0x0000000d00087c82 */ /* 0x000fe20008000000 */
[----:B------:R-:W-:Y:S01]  /*1d50*/  UIADD3 UR13, UR12, 0x402, URZ ;  /* 0x000004020c0d7890 */ /* 0x000fe2000fffe03f */
[----:B------:R-:W-:-:S02]  /*1d60*/  WARPGROUP.DEPBAR.LE gsb0, 0x0 ;  /* 0x00008000000079c5 */ /* 0x000fc40000010000 */
        /* <DEDUP_REMOVED lines=65> */
[----:B------:R-:W-:Y:S01]  /*2180*/  BPT.TRAP 0x1 ;  /* 0x000000040000795c */ /* 0x000fe20000300000 */
.L_x_27:
[----:B------:R-:W-:-:S13]  /*2190*/  ISETP.NE.AND P1, PT, R23, RZ, PT ;  /* 0x000000ff1700720c */ /* 0x000fda0003f25270 */
[----:B01----:R-:W-:-:S04]  /*21a0*/  @P1 IMAD R4, R3, 0x8, R6 ;  /* 0x0000000803041824 */ /* 0x003fc800078e0206 */
[----:B------:R-:W-:-:S05]  /*21b0*/  @P1 VIADD R5, R4, 0x20 ;  /* 0x0000002004051836 */ /* 0x000fca0000000000 */
[----:B------:R-:W-:-:S04]  /*21c0*/  @P1 PRMT R5, R22, 0x654, R5 ;  /* 0x0000065416051816 */ /* 0x000fc80000000005 */
[----:B------:R0:W-:Y:S01]  /*21d0*/  @P1 SYNCS.ARRIVE.TRANS64.RED.A1T0 RZ, [R5+URZ], RZ ;  /* 0x000000ff05ff19a7 */ /* 0x0001e2000810043f */
[----:B------:R-:W-:-:S13]  /*21e0*/  ISETP.GT.U32.AND P1, PT, R19, 0x1, PT ;  /* 0x000000011300780c */ /* 0x000fda0003f24070 */
[----:B0-----:R-:W-:Y:S05]  /*21f0*/  @P1 BRA `(.L_x_28) ;  /* 0x0000000000041947 */ /* 0x001fea0003800000 */
[----:B------:R-:W-:Y:S01]  /*2200*/  BPT.TRAP 0x1 ;  /* 0x000000040000795c */ /* 0x000fe20000300000 */
.L_x_28:
[----:B------:R-:W-:Y:S01]  /*2210*/  UIADD3 UR6, UR6, 0x1, URZ ;  /* 0x0000000106067890 */ /* 0x000fe2000fffe03f */
[C---:B------:R-:W-:Y:S01]  /*2220*/  ISETP.GT.AND P2, PT, R0.reuse, 0x1, PT ;  /* 0x000000010000780c */ /* 0x040fe20003f44270 */
[----:B------:R-:W-:Y:S02]  /*2230*/  VIADD R3, R3, 0x1 ;  /* 0x0000000103037836 */ /* 0x000fe40000000000 */
[----:B------:R-:W-:Y:S01]  /*2240*/  UISETP.NE.AND UP0, UPT, UR6, 0x4, UPT ;  /* 0x000000040600788c */ /* 0x000fe2000bf05270 */
[----:B------:R-:W-:Y:S02]  /*2250*/  VIADD R0, R0, 0xffffffff ;  /* 0xffffffff00007836 */ /* 0x000fe40000000000 */
[C---:B------:R-:W-:Y:S01]  /*2260*/  ISETP.NE.AND P1, PT, R3.reuse, 0x4, PT ;  /* 0x000000040300780c */ /* 0x040fe20003f25270 */
[----:B------:R-:W-:Y:S02]  /*2270*/  USEL UR7, URZ, 0x1, UP0 ;  /* 0x000000013f077887 */ /* 0x000fe40008000000 */
[----:B------:R-:W-:Y:S01]  /*2280*/  USEL UR6, UR6, URZ, UP0 ;  /* 0x0000003f06067287 */ /* 0x000fe20008000000 */
[----:B------:R-:W-:-:S03]  /*2290*/  SEL R3, R3, RZ, P1 ;  /* 0x000000ff03037207 */ /* 0x000fc60000800000 */
[----:B------:R-:W-:Y:S01]  /*22a0*/  LOP3.LUT R7, R7, UR7, RZ, 0x3c, !PT ;  /* 0x0000000707077c12 */ /* 0x000fe2000f8e3cff */
[----:B------:R-:W-:Y:S07]  /*22b0*/  @P2 BRA `(.L_x_29) ;  /* 0xfffffff800382947 */ /* 0x000fee000383ffff */
.L_x_22:
[----:B------:R-:W2:Y:S02]  /*22c0*/  LDC R0, c[0x0][0x28c] ;  /* 0x0000a300ff007b82 */ /* 0x000ea40000000800 */
[----:B--2---:R-:W-:-:S13]  /*22d0*/  ISETP.GE.AND P1, PT, R0, 0x1, PT ;  /* 0x000000010000780c */ /* 0x004fda0003f26270 */
[----:B------:R-:W-:Y:S05]  /*22e0*/  @!P1 BRA `(.L_x_30) ;  /* 0x0000000000409947 */ /* 0x000fea0003800000 */
[----:B------:R-:W-:Y:S05]  /*22f0*/  @!P0 BRA `(.L_x_31) ;  /* 0x0000000000048947 */ /* 0x000fea0003800000 */
[----:B------:R-:W-:Y:S01]  /*2300*/  BPT.TRAP 0x1 ;  /* 0x000000040000795c */ /* 0x000fe20000300000 */
.L_x_31:
[----:B------:R-:W-:Y:S01]  /*2310*/  ISETP.NE.AND P0, PT, R23, RZ, PT ;  /* 0x000000ff1700720c */ /* 0x000fe20003f05270 */
[----:B------:R-:W-:-:S12]  /*2320*/  UISETP.LT.AND UP1, UPT, UR42, 0x1, UPT ;  /* 0x000000012a00788c */ /* 0x000fd8000bf21270 */
[----:B------:R-:W-:-:S05]  /*2330*/  VOTEU.ANY UP0, P0 ;  /* 0x00000000003f7886 */ /* 0x000fca0000000100 */
[----:B------:R-:W-:-:S04]  /*2340*/  @UP0 USEL UR4, UR42, 0x1, UP1 ;  /* 0x000000012a040887 */ /* 0x000fc80008800000 */
[----:B------:R-:W-:-:S06]  /*2350*/  @UP0 UIADD3 UR4, UR39, UR42, -UR4 ;  /* 0x0000002a27040290 */ /* 0x000fcc000fffe804 */
[----:B------:R-:W-:-:S04]  /*2360*/  IMAD.U32 R0, RZ, RZ, UR4 ;  /* 0x00000004ff007e24 */ /* 0x000fc8000f8e00ff */
[----:B------:R-:W-:-:S05]  /*2370*/  @P0 IMAD.SHL.U32 R0, R0, 0x8, RZ ;  /* 0x0000000800000824 */ /* 0x000fca00078e00ff */
[----:B------:R-:W-:-:S04]  /*2380*/  @P0 LOP3.LUT R0, R0, 0x18, RZ, 0xc0, !PT ;  /* 0x0000001800000812 */ /* 0x000fc800078ec0ff */
[----:B------:R-:W-:-:S04]  /*2390*/  @P0 IADD3 R3, R6, 0x20, R0 ;  /* 0x0000002006030810 */ /* 0x000fc80007ffe000 */
[----:B------:R-:W-:-:S04]  /*23a0*/  @P0 PRMT R3, R22, 0x654, R3 ;  /* 0x0000065416030816 */ /* 0x000fc80000000003 */
[----:B------:R2:W-:Y:S01]  /*23b0*/  @P0 SYNCS.ARRIVE.TRANS64.RED.A1T0 RZ, [R3+URZ], RZ ;  /* 0x000000ff03ff09a7 */ /* 0x0005e2000810043f */
[----:B------:R-:W-:-:S13]  /*23c0*/  ISETP.GT.U32.AND P0, PT, R19, 0x1, PT ;  /* 0x000000011300780c */ /* 0x000fda0003f04070 */
[----:B--2---:R-:W-:Y:S05]  /*23d0*/  @P0 BRA `(.L_x_30) ;  /* 0x0000000000040947 */ /* 0x004fea0003800000 */
[----:B------:R-:W-:Y:S01]  /*23e0*/  BPT.TRAP 0x1 ;  /* 0x000000040000795c */ /* 0x000fe20000300000 */
.L_x_30:
[----:B------:R-:W2:Y:S01]  /*23f0*/  LDC R8, c[0x0][0x288] ;  /* 0x0000a200ff087b82 */ /* 0x000ea20000000800 */
[--C-:B------:R-:W-:Y:S01]  /*2400*/  SHF.R.U32.HI R0, RZ, 0x2, R18.reuse ;  /* 0x00000002ff007819 */ /* 0x100fe20000011612 */
[----:B------:R-:W-:Y:S01]  /*2410*/  UIADD3 UR39, UR42, UR39, URZ ;  /* 0x000000272a277290 */ /* 0x000fe2000fffe03f */
[----:B01----:R-:W-:Y:S01]  /*2420*/  SHF.R.U32.HI R5, RZ, 0x7, R18 ;  /* 0x00000007ff057819 */ /* 0x003fe20000011612 */
[----:B------:R-:W-:Y:S01]  /*2430*/  IMAD.SHL.U32 R12, R18, 0x2, RZ ;  /* 0x00000002120c7824 */ /* 0x000fe200078e00ff */
[----:B------:R-:W-:Y:S01]  /*2440*/  LOP3.LUT R3, R0, 0x7, RZ, 0xc0, !PT ;  /* 0x0000000700037812 */ /* 0x000fe200078ec0ff */
[----:B------:R-:W-:Y:S01]  /*2450*/  USHF.R.U32.HI UR4, URZ, 0x2, UR39 ;  /* 0x000000023f047899 */ /* 0x000fe20008011627 */
[----:B------:R-:W-:Y:S01]  /*2460*/  LOP3.LUT R0, R5, 0x1, RZ, 0xc0, !PT ;  /* 0x0000000105007812 */ /* 0x000fe200078ec0ff */
[----:B------:R-:W-:Y:S01]  /*2470*/  IMAD R7, R126, 0x180, RZ ;  /* 0x000001807e077824 */ /* 0x000fe200078e02ff */
[----:B------:R-:W-:Y:S01]  /*2480*/  LOP3.LUT R4, R18, 0x60, RZ, 0xc0, !PT ;  /* 0x0000006012047812 */ /* 0x000fe200078ec0ff */
[----:B------:R-:W-:Y:S01]  /*2490*/  ULOP3.LUT UR4, UR4, 0x1, URZ, 0xc0, !UPT ;  /* 0x0000000104047892 */ /* 0x000fe2000f8ec03f */
[----:B------:R-:W-:Y:S01]  /*24a0*/  SHF.R.S32.HI R20, RZ, 0x1f, R123 ;  /* 0x0000001fff147819 */ /* 0x000fe2000001147b */
[----:B------:R-:W-:Y:S01]  /*24b0*/  IMAD.SHL.U32 R6, R0, 0x40, RZ ;  /* 0x0000004000067824 */ /* 0x000fe200078e00ff */
[----:B------:R-:W-:Y:S01]  /*24c0*/  SHF.R.U32.HI R4, RZ, 0x1, R4 ;  /* 0x00000001ff047819 */ /* 0x000fe20000011604 */
[----:B------:R-:W-:Y:S01]  /*24d0*/  ULDC.64 UR6, c[0x0][0x5d0] ;  /* 0x0001740000067ab9 */ /* 0x000fe20000000a00 */
[----:B------:R-:W-:Y:S01]  /*24e0*/  ULDC UR8, c[0x0][0x284] ;  /* 0x0000a10000087ab9 */ /* 0x000fe20000000800 */
[----:B------:R-:W-:Y:S01]  /*24f0*/  UISETP.GT.U32.AND UP1, UPT, UR39, 0x3, UPT ;  /* 0x000000032700788c */ /* 0x000fe2000bf24070 */
[--C-:B------:R-:W-:Y:S01]  /*2500*/  IADD3 R5, RZ, -R4, -R3.reuse ;  /* 0x80000004ff057210 */ /* 0x100fe20007ffe803 */
[----:B------:R-:W-:Y:S01]  /*2510*/  UISETP.NE.U32.AND UP0, UPT, UR4, 0x1, UPT ;  /* 0x000000010400788c */ /* 0x000fe2000bf05070 */
[----:B------:R-:W-:Y:S01]  /*2520*/  LOP3.LUT R129, R6, 0x40, R3, 0xe2, !PT ;  /* 0x0000004006817812 */ /* 0x000fe200078ee203 */
[----:B------:R-:W-:Y:S01]  /*2530*/  IMAD.SHL.U32 R3, R124, 0x40, RZ ;  /* 0x000000407c037824 */ /* 0x000fe200078e00ff */
[----:B------:R-:W-:Y:S01]  /*2540*/  UISETP.LT.U32.AND UP1, UPT, UR42, 0x4, UP1 ;  /* 0x000000042a00788c */ /* 0x000fe20008f21070 */
[----:B------:R-:W-:Y:S01]  /*2550*/  IMAD.WIDE R124, R126, 0x180, RZ ;  /* 0x000001807e7c7825 */ /* 0x000fe200078e02ff */
[----:B------:R-:W-:-:S02]  /*2560*/  UISETP.GT.U32.AND UP0, UPT, UR42, 0x3, !UP0 ;  /* 0x000000032a00788c */ /* 0x000fc4000c704070 */
[C---:B------:R-:W-:Y:S01]  /*2570*/  LOP3.LUT R12, R3.reuse, 0x6, R12, 0xf8, !PT ;  /* 0x00000006030c7812 */ /* 0x040fe200078ef80c */
[----:B------:R-:W-:Y:S01]  /*2580*/  IMAD R6, R0, -0x40, R5 ;  /* 0xffffffc000067824 */ /* 0x000fe200078e0205 */
[----:B--2---:R-:W-:Y:S01]  /*2590*/  ISETP.GE.AND P0, PT, R3, R8, PT ;  /* 0x000000080300720c */ /* 0x004fe20003f06270 */
[----:B------:R-:W-:Y:S01]  /*25a0*/  ULDC.64 UR10, c[0x0][0x5c8] ;  /* 0x00017200000a7ab9 */ /* 0x000fe20000000a00 */
[----:B------:R-:W-:Y:S01]  /*25b0*/  LOP3.LUT R129, R124, R129, R4, 0xfe, !PT ;  /* 0x000000817c817212 */ /* 0x000fe200078efe04 */
[----:B------:R-:W-:Y:S01]  /*25c0*/  IMAD R4, R20, UR6, RZ ;  /* 0x0000000614047c24 */ /* 0x000fe2000f8e02ff */
[----:B------:R-:W-:Y:S01]  /*25d0*/  SHF.R.S32.HI R13, RZ, 0x1f, R12 ;  /* 0x0000001fff0d7819 */ /* 0x000fe2000001140c */
[----:B------:R-:W-:Y:S01]  /*25e0*/  USEL UR5, URZ, 0x1, !UP1 ;  /* 0x000000013f057887 */ /* 0x000fe2000c800000 */
[----:B------:R-:W-:Y:S01]  /*25f0*/  ISETP.GE.OR P0, PT, R7, UR8, P0 ;  /* 0x0000000807007c0c */ /* 0x000fe20008706670 */
[C---:B------:R-:W-:Y:S01]  /*2600*/  IMAD R9, R123.reuse, UR7, R4 ;  /* 0x000000077b097c24 */ /* 0x040fe2000f8e0204 */
[----:B------:R-:W-:Y:S01]  /*2610*/  LOP3.LUT R0, R18, 0x3, RZ, 0xc0, !PT ;  /* 0x0000000312007812 */ /* 0x000fe200078ec0ff */
[----:B------:R-:W-:Y:S01]  /*2620*/  IMAD.WIDE.U32 R4, R123, UR6, R12 ;  /* 0x000000067b047c25 */ /* 0x000fe2000f8e000c */
[----:B------:R-:W-:Y:S01]  /*2630*/  USEL UR4, URZ, 0x1, !UP0 ;  /* 0x000000013f047887 */ /* 0x000fe2000c000000 */
[----:B------:R-:W-:Y:S01]  /*2640*/  IADD3 R6, -R7, UR8, R6 ;  /* 0x0000000807067c10 */ /* 0x000fe2000fffe106 */
[----:B------:R-:W-:Y:S01]  /*2650*/  ULOP3.LUT UR39, UR39, 0x3, URZ, 0xc0, !UPT ;  /* 0x0000000327277892 */ /* 0x000fe2000f8ec03f */
[----:B------:R-:W-:Y:S01]  /*2660*/  IMAD R0, R0, -0x2, R8 ;  /* 0xfffffffe00007824 */ /* 0x000fe200078e0208 */
[----:B------:R-:W-:Y:S01]  /*2670*/  ULOP3.LUT UR38, UR4, UR38, UR5, 0x96, !UPT ;  /* 0x0000002604267292 */ /* 0x000fe2000f8e9605 */
[----:B------:R-:W-:-:S02]  /*2680*/  IMAD R8, R125, UR10, RZ ;  /* 0x0000000a7d087c24 */ /* 0x000fc4000f8e02ff */
[----:B------:R-:W-:Y:S02]  /*2690*/  IMAD.IADD R5, R5, 0x1, R9 ;  /* 0x0000000105057824 */ /* 0x000fe400078e0209 */
[C---:B------:R-:W-:Y:S02]  /*26a0*/  IMAD R7, R129.reuse, UR11, R8 ;  /* 0x0000000b81077c24 */ /* 0x040fe4000f8e0208 */
[----:B------:R-:W-:-:S04]  /*26b0*/  IMAD.WIDE.U32 R8, R129, UR10, R4 ;  /* 0x0000000a81087c25 */ /* 0x000fc8000f8e0004 */
[----:B------:R-:W-:Y:S02]  /*26c0*/  IMAD.IADD R3, R0, 0x1, -R3 ;  /* 0x0000000100037824 */ /* 0x000fe400078e0a03 */
[----:B------:R-:W-:Y:S01]  /*26d0*/  IMAD.MOV.U32 R0, RZ, RZ, -0x1 ;  /* 0xffffffffff007424 */ /* 0x000fe200078e00ff */
[----:B------:R-:W-:Y:S06]  /*26e0*/  @P0 BRA `(.L_x_32) ;  /* 0x0000004800fc0947 */ /* 0x000fec0003800000 */
[----:B-----5:R-:W-:Y:S01]  /*26f0*/  ISETP.NE.AND P0, PT, R121, RZ, PT ;  /* 0x000000ff7900720c */ /* 0x020fe20003f05270 */
[----:B------:R-:W-:Y:S01]  /*2700*/  BSSY B0, `(.L_x_32) ;  /* 0x00004bd000007945 */ /* 0x000fe20003800000 */
[----:B------:R-:W-:-:S11]  /*2710*/  IMAD.IADD R128, R9, 0x1, R7 ;  /* 0x0000000109807824 */ /* 0x000fd600078e0207 */
[----:B------:R-:W-:Y:S05]  /*2720*/  @!P0 BRA `(.L_x_33) ;  /* 0x00000030003c8947 */ /* 0x000fea0003800000 */
[----:B------:R-:W0:Y:S01]  /*2730*/  LDC.64 R14, c[0x0][0x5b0] ;  /* 0x00016c00ff0e7b82 */ /* 0x000e220000000a00 */
[----:B------:R-:W-:Y:S01]  /*2740*/  ULDC.64 UR4, c[0x0][0x5b8] ;  /* 0x00016e0000047ab9 */ /* 0x000fe20000000a00 */
[----:B------:R-:W-:Y:S01]  /*2750*/  ISETP.GE.AND P1, PT, R6, 0x1, PT ;  /* 0x000000010600780c */ /* 0x000fe20003f26270 */
[----:B------:R-:W-:Y:S01]  /*2760*/  IMAD R4, R20, UR4, RZ ;  /* 0x0000000414047c24 */ /* 0x000fe2000f8e02ff */
[----:B------:R-:W-:Y:S01]  /*2770*/  BSSY B1, `(.L_x_34) ;  /* 0x0000010000017945 */ /* 0x000fe20003800000 */
[----:B------:R-:W-:Y:S01]  /*2780*/  IMAD.WIDE.U32 R12, R123, UR4, R12 ;  /* 0x000000047b0c7c25 */ /* 0x000fe2000f8e000c */
[----:B------:R-:W-:Y:S02]  /*2790*/  ISETP.LT.OR P3, PT, R3, 0x1, !P1 ;  /* 0x000000010300780c */ /* 0x000fe40004f61670 */
[----:B------:R-:W1:Y:S01]  /*27a0*/  LDC.64 R10, c[0x0][0x5a8] ;  /* 0x00016a00ff0a7b82 */ /* 0x000e620000000a00 */
[----:B------:R-:W-:Y:S02]  /*27b0*/  IMAD R21, R123, UR5, R4 ;  /* 0x000000057b157c24 */ /* 0x000fe4000f8e0204 */
[----:B------:R-:W-:-:S02]  /*27c0*/  IMAD.MOV.U32 R20, RZ, RZ, R12 ;  /* 0x000000ffff147224 */ /* 0x000fc400078e000c */
[----:B------:R-:W-:Y:S02]  /*27d0*/  IMAD.IADD R21, R13, 0x1, R21 ;  /* 0x000000010d157824 */ /* 0x000fe400078e0215 */
[-C--:B0-----:R-:W-:Y:S01]  /*27e0*/  IMAD R126, R125, R14.reuse, RZ ;  /* 0x0000000e7d7e7224 */ /* 0x081fe200078e02ff */
[----:B------:R-:W-:Y:S01]  /*27f0*/  SHF.L.U64.HI R127, R14, 0x3, R15 ;  /* 0x000000030e7f7819 */ /* 0x000fe2000001020f */
[----:B------:R-:W-:-:S04]  /*2800*/  IMAD.WIDE.U32 R4, R129, R14, R20 ;  /* 0x0000000e81047225 */ /* 0x000fc800078e0014 */
[----:B------:R-:W-:Y:S01]  /*2810*/  IMAD R7, R129, R15, R126 ;  /* 0x0000000f81077224 */ /* 0x000fe200078e027e */
[----:B-1----:R-:W-:Y:S01]  /*2820*/  IADD3 R130, P0, R4, R10, RZ ;  /* 0x0000000a04827210 */ /* 0x002fe20007f1e0ff */
[----:B------:R-:W-:-:S03]  /*2830*/  IMAD.SHL.U32 R126, R14, 0x8, RZ ;  /* 0x000000080e7e7824 */ /* 0x000fc600078e00ff */
[----:B------:R-:W-:Y:S01]  /*2840*/  IADD3.X R131, R11, R5, R7, P0, !PT ;  /* 0x000000050b837210 */ /* 0x000fe200007fe407 */
[----:B------:R-:W-:Y:S08]  /*2850*/  @P3 BRA `(.L_x_35) ;  /* 0x0000000000043947 */ /* 0x000ff00003800000 */
[----:B------:R0:W5:Y:S02]  /*2860*/  LDG.E.U8 R122, desc[UR36][R130.64] ;  /* 0x00000024827a7981 */ /* 0x000164000c1e1100 */
.L_x_35:
[----:B------:R-:W-:Y:S05]  /*2870*/  BSYNC B1 ;  /* 0x0000000000017941 */ /* 0x000fea0003800000 */
.L_x_34:
[----:B-----5:R-:W-:Y:S01]  /*2880*/  LOP3.LUT R4, R122, 0xffff, RZ, 0xc0, !PT ;  /* 0x0000ffff7a047812 */ /* 0x020fe200078ec0ff */
[----:B------:R-:W-:Y:S01]  /*2890*/  IMAD.WIDE.U32 R132, R129, R14, R126 ;  /* 0x0000000e81847225 */ /* 0x000fe200078e007e */
[----:B------:R-:W-:Y:S01]  /*28a0*/  ULDC.64 UR4, c[0x0][0x5c0] ;  /* 0x0001700000047ab9 */ /* 0x000fe20000000a00 */
[----:B------:R-:W-:Y:S01]  /*28b0*/  ISETP.LT.OR P2, PT, R3, 0x2, !P1 ;  /* 0x000000020300780c */ /* 0x000fe20004f41670 */
[----:B------:R-:W-:Y:S01]  /*28c0*/  BSSY B1, `(.L_x_36) ;  /* 0x0000012000017945 */ /* 0x000fe20003800000 */
[----:B------:R-:W-:Y:S01]  /*28d0*/  PRMT R5, R4, 0x8880, RZ ;  /* 0x0000888004057816 */ /* 0x000fe200000000ff */
[----:B------:R-:W-:Y:S01]  /*28e0*/  IMAD.IADD R7, R7, 0x1, R133 ;  /* 0x0000000107077824 */ /* 0x000fe200078e0285 */
[----:B------:R-:W-:Y:S02]  /*28f0*/  IADD3 R4, P0, R8, UR4, RZ ;  /* 0x0000000408047c10 */ /* 0x000fe4000ff1e0ff */
[----:B------:R-:W-:Y:S01]  /*2900*/  IADD3 R132, P4, P5, R12, R10, R132 ;  /* 0x0000000a0c847210 */ /* 0x000fe20007d9e084 */
[----:B------:R-:W-:Y:S01]  /*2910*/  IMAD.MOV.U32 R8, RZ, RZ, R5 ;  /* 0x000000ffff087224 */ /* 0x000fe200078e0005 */
[----:B------:R-:W-:-:S02]  /*2920*/  IADD3.X R5, R128, UR5, RZ, P0, !PT ;  /* 0x0000000580057c10 */ /* 0x000fc400087fe4ff */
[----:B------:R-:W-:Y:S01]  /*2930*/  IADD3.X R133, R21, R11, R7, P4, P5 ;  /* 0x0000000b15857210 */ /* 0x000fe200027ea407 */
[----:B------:R-:W-:Y:S01]  /*2940*/  IMAD R7, R8, R121, RZ ;  /* 0x0000007908077224 */ /* 0x000fe200078e02ff */
[----:B------:R-:W-:-:S03]  /*2950*/  ISETP.GE.AND P0, PT, R6, 0x9, PT ;  /* 0x000000090600780c */ /* 0x000fc60003f06270 */
[----:B------:R-:W-:Y:S01]  /*2960*/  @!P3 IMAD R9, R88, R120, R7 ;  /* 0x000000785809b224 */ /* 0x000fe200078e0207 */
[C---:B------:R-:W-:Y:S02]  /*2970*/  ISETP.LT.OR P5, PT, R3.reuse, 0x1, !P0 ;  /* 0x000000010300780c */ /* 0x040fe400047a1670 */
[----:B------:R-:W-:Y:S02]  /*2980*/  ISETP.LT.OR P4, PT, R3, 0x2, !P0 ;  /* 0x000000020300780c */ /* 0x000fe40004781670 */
[----:B------:R1:W-:Y:S01]  /*2990*/  @!P3 STG.E.U8 desc[UR36][R4.64], R9 ;  /* 0x000000090400b986 */ /* 0x0003e2000c101124 */
[----:B------:R-:W-:Y:S10]  /*29a0*/  @P2 BRA `(.L_x_37) ;  /* 0x00000000000c2947 */ /* 0x000ff40003800000 */
[----:B------:R-:W2:Y:S02]  /*29b0*/  LDG.E.U8 R122, desc[UR36][R130.64+0x1] ;  /* 0x00000124827a7981 */ /* 0x000ea4000c1e1100 */
[----:B--2---:R-:W-:-:S05]  /*29c0*/  PRMT R8, R122, 0x8880, RZ ;  /* 0x000088807a087816 */ /* 0x004fca00000000ff */
[----:B------:R-:W-:-:S07]  /*29d0*/  IMAD R7, R8, R121, RZ ;  /* 0x0000007908077224 */ /* 0x000fce00078e02ff */
.L_x_37:
[----:B------:R-:W-:Y:S05]  /*29e0*/  BSYNC B1 ;  /* 0x0000000000017941 */ /* 0x000fea0003800000 */
.L_x_36:
[----:B------:R-:W-:Y:S01]  /*29f0*/  @!P2 IMAD R89, R89, R120, R7 ;  /* 0x000000785959a224 */ /* 0x000fe200078e0207 */
[----:B------:R-:W-:Y:S01]  /*2a00*/  IADD3 R8, P3, R4, UR46, RZ ;  /* 0x0000002e04087c10 */ /* 0x000fe2000ff7e0ff */
[----:B------:R-:W-:Y:S03]  /*2a10*/  BSSY B1, `(.L_x_38) ;  /* 0x0000007000017945 */ /* 0x000fe60003800000 */
[----:B------:R2:W-:Y:S01]  /*2a20*/  @!P2 STG.E.U8 desc[UR36][R4.64+0x1], R89 ;  /* 0x000001590400a986 */ /* 0x0005e2000c101124 */
[----:B-1----:R-:W-:Y:S01]  /*2a30*/  IADD3.X R9, R5, UR45, RZ, P3, !PT ;  /* 0x0000002d05097c10 */ /* 0x002fe20009ffe4ff */
[----:B------:R-:W-:Y:S07]  /*2a40*/  @P5 BRA `(.L_x_39) ;  /* 0x00000000000c5947 */ /* 0x000fee0003800000 */
[----:B------:R-:W3:Y:S02]  /*2a50*/  LDG.E.U8 R122, desc[UR36][R132.64] ;  /* 0x00000024847a7981 */ /* 0x000ee4000c1e1100 */
[----:B---3--:R-:W-:-:S05]  /*2a60*/  PRMT R88, R122, 0x8880, RZ ;  /* 0x000088807a587816 */ /* 0x008fca00000000ff */
[----:B------:R-:W-:-:S07]  /*2a70*/  IMAD R7, R88, R121, RZ ;  /* 0x0000007958077224 */ /* 0x000fce00078e02ff */
.L_x_39:
[----:B------:R-:W-:Y:S05]  /*2a80*/  BSYNC B1 ;  /* 0x0000000000017941 */ /* 0x000fea0003800000 */
.L_x_38:
[----:B--2---:R-:W-:Y:S01]  /*2a90*/  @!P5 IMAD R89, R90, R120, R7 ;  /* 0x000000785a59d224 */ /* 0x004fe200078e0207 */
[----:B------:R-:W-:Y:S04]  /*2aa0*/  BSSY B1, `(.L_x_40) ;  /* 0x0000006000017945 */ /* 0x000fe80003800000 */
[----:B------:R1:W-:Y:S01]  /*2ab0*/  @!P5 STG.E.U8 desc[UR36][R8.64], R89 ;  /* 0x000000590800d986 */ /* 0x0003e2000c101124 */
[----:B------:R-:W-:Y:S05]  /*2ac0*/  @P4 BRA `(.L_x_41) ;  /* 0x00000000000c4947 */ /* 0x000fea0003800000 */
[----:B------:R-:W2:Y:S02]  /*2ad0*/  LDG.E.U8 R122, desc[UR36][R132.64+0x1] ;  /* 0x00000124847a7981 */ /* 0x000ea4000c1e1100 */
[----:B--2---:R-:W-:-:S05]  /*2ae0*/  PRMT R88, R122, 0x8880, RZ ;  /* 0x000088807a587816 */ /* 0x004fca00000000ff */
[----:B------:R-:W-:-:S07]  /*2af0*/  IMAD R7, R88, R121, RZ ;  /* 0x0000007958077224 */ /* 0x000fce00078e02ff */
.L_x_41:
[----:B------:R-:W-:Y:S05]  /*2b00*/  BSYNC B1 ;  /* 0x0000000000017941 */ /* 0x000fea0003800000 */
.L_x_40:
[----:B------:R-:W-:Y:S01]  /*2b10*/  ISETP.LT.OR P3, PT, R3, 0x9, !P1 ;  /* 0x000000090300780c */ /* 0x000fe20004f61670 */
[----:B------:R-:W-:Y:S01]  /*2b20*/  @!P4 IMAD R91, R91, R120, R7 ;  /* 0x000000785b5bc224 */ /* 0x000fe200078e0207 */
[----:B------:R-:W-:Y:S01]  /*2b30*/  BSSY B1, `(.L_x_42) ;  /* 0x0000009000017945 */ /* 0x000fe20003800000 */
[C---:B------:R-:W-:Y:S02]  /*2b40*/  ISETP.LT.OR P2, PT, R3.reuse, 0xa, !P1 ;  /* 0x0000000a0300780c */ /* 0x040fe40004f41670 */
[C---:B------:R-:W-:Y:S01]  /*2b50*/  ISETP.LT.OR P5, PT, R3.reuse, 0x9, !P0 ;  /* 0x000000090300780c */ /* 0x040fe200047a1670 */
[----:B------:R2:W-:Y:S01]  /*2b60*/  @!P4 STG.E.U8 desc[UR36][R8.64+0x1], R91 ;  /* 0x0000015b0800c986 */ /* 0x0005e2000c101124 */
[----:B------:R-:W-:-:S06]  /*2b70*/  ISETP.LT.OR P4, PT, R3, 0xa, !P0 ;  /* 0x0000000a0300780c */ /* 0x000fcc0004781670 */
[----:B------:R-:W-:Y:S07]  /*2b80*/  @P3 BRA `(.L_x_43) ;  /* 0x00000000000c3947 */ /* 0x000fee0003800000 */
[----:B------:R-:W3:Y:S02]  /*2b90*/  LDG.E.U8 R122, desc[UR36][R130.64+0x8] ;  /* 0x00000824827a7981 */ /* 0x000ee4000c1e1100 */
[----:B---3--:R-:W-:-:S05]  /*2ba0*/  PRMT R88, R122, 0x8880, RZ ;  /* 0x000088807a587816 */ /* 0x008fca00000000ff */
[----:B------:R-:W-:-:S07]  /*2bb0*/  IMAD R7, R88, R121, RZ ;  /* 0x0000007958077224 */ /* 0x000fce00078e02ff */
.L_x_43:
[----:B------:R-:W-:Y:S05]  /*2bc0*/  BSYNC B1 ;  /* 0x0000000000017941 */ /* 0x000fea0003800000 */
.L_x_42:
[----:B-1----:R-:W-:Y:S01]  /*2bd0*/  @!P3 IMAD R89, R92, R120, R7 ;  /* 0x000000785c59b224 */ /* 0x002fe200078e0207 */
[----:B------:R-:W-:Y:S04]  /*2be0*/  BSSY B1, `(.L_x_44) ;  /* 0x0000006000017945 */ /* 0x000fe80003800000 */
[----:B------:R1:W-:Y:S01]  /*2bf0*/  @!P3 STG.E.U8 desc[UR36][R4.64+0x8], R89 ;  /* 0x000008590400b986 */ /* 0x0003e2000c101124 */
[----:B------:R-:W-:Y:S05]  /*2c00*/  @P2 BRA `(.L_x_45) ;  /* 0x00000000000c2947 */ /* 0x000fea0003800000 */
[----:B------:R-:W3:Y:S02]  /*2c10*/  LDG.E.U8 R122, desc[UR36][R130.64+0x9] ;  /* 0x00000924827a7981 */ /* 0x000ee4000c1e1100 */
[----:B---3--:R-:W-:-:S05]  /*2c20*/  PRMT R88, R122, 0x8880, RZ ;  /* 0x000088807a587816 */ /* 0x008fca00000000ff */
[----:B------:R-:W-:-:S07]  /*2c30*/  IMAD R7, R88, R121, RZ ;  /* 0x0000007958077224 */ /* 0x000fce00078e02ff */
.L_x_45:
[----:B------:R-:W-:Y:S05]  /*2c40*/  BSYNC B1 ;  /* 0x0000000000017941 */ /* 0x000fea0003800000 */
.L_x_44:
[----:B------:R-:W-:Y:S01]  /*2c50*/  @!P2 IMAD R93, R93, R120, R7 ;  /* 0x000000785d5da224 */ /* 0x000fe200078e0207 */
[----:B------:R-:W-:Y:S04]  /*2c60*/  BSSY B1, `(.L_x_46) ;  /* 0x0000006000017945 */ /* 0x000fe80003800000 */
[----:B------:R3:W-:Y:S01]  /*2c70*/  @!P2 STG.E.U8 desc[UR36][R4.64+0x9], R93 ;  /* 0x0000095d0400a986 */ /* 0x0007e2000c101124 */
[----:B------:R-:W-:Y:S05]  /*2c80*/  @P5 BRA `(.L_x_47) ;  /* 0x00000000000c5947 */ /* 0x000fea0003800000 */
[----:B------:R-:W4:Y:S02]  /*2c90*/  LDG.E.U8 R122, desc[UR36][R132.64+0x8] ;  /* 0x00000824847a7981 */ /* 0x000f24000c1e1100 */
[----:B----4-:R-:W-:-:S05]  /*2ca0*/  PRMT R88, R122, 0x8880, RZ ;  /* 0x000088807a587816 */ /* 0x010fca00000000ff */
[----:B------:R-:W-:-:S07]  /*2cb0*/  IMAD R7, R88, R121, RZ ;  /* 0x0000007958077224 */ /* 0x000fce00078e02ff */
.L_x_47:
[----:B------:R-:W-:Y:S05]  /*2cc0*/  BSYNC B1 ;  /* 0x0000000000017941 */ /* 0x000fea0003800000 */
.L_x_46:
[----:B------:R-:W-:-:S05]  /*2cd0*/  @!P5 IMAD R13, R94, R120, R7 ;  /* 0x000000785e0dd224 */ /* 0x000fca00078e0207 */
[----:B------:R4:W-:Y:S04]  /*2ce0*/  @!P5 STG.E.U8 desc[UR36][R8.64+0x8], R13 ;  /* 0x0000080d0800d986 */ /* 0x0009e8000c101124 */
[----:B------:R-:W5:Y:S01]  /*2cf0*/  @!P4 LDG.E.U8 R122, desc[UR36][R132.64+0x9] ;  /* 0x00000924847ac981 */ /* 0x000f62000c1e1100 */
[----:B------:R-:W-:Y:S02]  /*2d00*/  ISETP.LT.OR P2, PT, R3, 0x11, !P1 ;  /* 0x000000110300780c */ /* 0x000fe40004f41670 */
[----:B-----5:R-:W-:-:S05]  /*2d10*/  @!P4 PRMT R88, R122, 0x8880, RZ ;  /* 0x000088807a58c816 */ /* 0x020fca00000000ff */
[----:B------:R-:W-:-:S04]  /*2d20*/  @!P4 IMAD R7, R88, R121, RZ ;  /* 0x000000795807c224 */ /* 0x000fc800078e02ff */
[----:B------:R-:W-:-:S05]  /*2d30*/  @!P4 IMAD R95, R95, R120, R7 ;  /* 0x000000785f5fc224 */ /* 0x000fca00078e0207 */
[----:B------:R-:W-:Y:S04]  /*2d40*/  @!P4 STG.E.U8 desc[UR36][R8.64+0x9], R95 ;  /* 0x0000095f0800c986 */ /* 0x000fe8000c101124 */
[----:B------:R-:W5:Y:S01]  /*2d50*/  @!P2 LDG.E.U8 R122, desc[UR36][R130.64+0x10] ;  /* 0x00001024827aa981 */ /* 0x000f62000c1e1100 */
[----:B------:R-:W-:Y:S02]  /*2d60*/  ISETP.LT.OR P3, PT, R3, 0x12, !P1 ;  /* 0x000000120300780c */ /* 0x000fe40004f61670 */
[----:B-----5:R-:W-:-:S05]  /*2d70*/  @!P2 PRMT R88, R122, 0x8880, RZ ;  /* 0x000088807a58a816 */ /* 0x020fca00000000ff */
[----:B------:R-:W-:-:S04]  /*2d80*/  @!P2 IMAD R7, R88, R121, RZ ;  /* 0x000000795807a224 */ /* 0x000fc800078e02ff */
[----:B----4-:R-:W-:-:S05]  /*2d90*/  @!P2 IMAD R13, R96, R120, R7 ;  /* 0x00000078600da224 */ /* 0x010fca00078e0207 */
        /* <DEDUP_REMOVED lines=134> */
[----:B--2---:R-:W-:-:S05]  /*3600*/  IADD3 R91, P1, R129, 0x80, RZ ;  /* 0x00000080815b7810 */ /* 0x004fca0007f3e0ff */
[----:B-1----:R-:W-:Y:S01]  /*3610*/  IMAD.X R89, RZ, RZ, R125, P1 ;  /* 0x000000ffff597224 */ /* 0x002fe200008e067d */
[----:B------:R-:W-:-:S03]  /*3620*/  ISETP.GE.AND P1, PT, R6, 0x81, PT ;  /* 0x000000810600780c */ /* 0x000fc60003f26270 */
[-C--:B------:R-:W-:Y:S01]  /*3630*/  IMAD R92, R89, R14.reuse, RZ ;  /* 0x0000000e595c7224 */ /* 0x080fe200078e02ff */
[----:B------:R-:W-:Y:S01]  /*3640*/  ISETP.LT.OR P3, PT, R3, 0x1, !P1 ;  /* 0x000000010300780c */ /* 0x000fe20004f61670 */
[----:B------:R-:W-:-:S04]  /*3650*/  IMAD.WIDE.U32 R88, R91, R14, R20 ;  /* 0x0000000e5b587225 */ /* 0x000fc800078e0014 */
[----:B------:R-:W-:Y:S01]  /*3660*/  IMAD R95, R91, R15, R92 ;  /* 0x0000000f5b5f7224 */ /* 0x000fe200078e025c */
[----:B------:R-:W-:-:S04]  /*3670*/  IADD3 R88, P2, R88, R10, RZ ;  /* 0x0000000a58587210 */ /* 0x000fc80007f5e0ff */
[----:B------:R-:W-:Y:S02]  /*3680*/  IADD3.X R89, R11, R89, R95, P2, !PT ;  /* 0x000000590b597210 */ /* 0x000fe400017fe45f */
[----:B-----5:R-:W-:-:S05]  /*3690*/  @!P0 PRMT R90, R122, 0x8880, RZ ;  /* 0x000088807a5a8816 */ /* 0x020fca00000000ff */
[----:B------:R-:W-:-:S04]  /*36a0*/  @!P0 IMAD R7, R90, R121, RZ ;  /* 0x000000795a078224 */ /* 0x000fc800078e02ff */
[----:B------:R-:W-:-:S05]  /*36b0*/  @!P0 IMAD R119, R119, R120, R7 ;  /* 0x0000007877778224 */ /* 0x000fca00078e0207 */
[----:B------:R-:W-:Y:S04]  /*36c0*/  @!P0 STG.E.U8 desc[UR36][R8.64+0x39], R119 ;  /* 0x0000397708008986 */ /* 0x000fe8000c101124 */
[----:B------:R-:W2:Y:S01]  /*36d0*/  @!P3 LDG.E.U8 R122, desc[UR36][R88.64] ;  /* 0x00000024587ab981 */ /* 0x000ea2000c1e1100 */
[----:B------:R-:W-:Y:S02]  /*36e0*/  ISETP.LT.OR P2, PT, R3, 0x2, !P1 ;  /* 0x000000020300780c */ /* 0x000fe40004f41670 */
[----:B------:R-:W-:-:S04]  /*36f0*/  @!P3 IADD3 R92, P0, R4, UR44, RZ ;  /* 0x0000002c045cbc10 */ /* 0x000fc8000ff1e0ff */
[----:B---3--:R-:W-:Y:S02]  /*3700*/  @!P3 IADD3.X R93, R5, UR43, RZ, P0, !PT ;  /* 0x0000002b055dbc10 */ /* 0x008fe400087fe4ff */
[----:B--2---:R-:W-:-:S05]  /*3710*/  @!P3 PRMT R90, R122, 0x8880, RZ ;  /* 0x000088807a5ab816 */ /* 0x004fca00000000ff */
[----:B------:R-:W-:-:S04]  /*3720*/  @!P3 IMAD R7, R90, R121, RZ ;  /* 0x000000795a07b224 */ /* 0x000fc800078e02ff */
[----:B----4-:R-:W-:-:S05]  /*3730*/  @!P3 IMAD R13, R56, R120, R7 ;  /* 0x00000078380db224 */ /* 0x010fca00078e0207 */
[----:B------:R1:W-:Y:S04]  /*3740*/  @!P3 STG.E.U8 desc[UR36][R92.64], R13 ;  /* 0x0000000d5c00b986 */ /* 0x0003e8000c101124 */
[----:B------:R-:W2:Y:S01]  /*3750*/  @!P2 LDG.E.U8 R122, desc[UR36][R88.64+0x1] ;  /* 0x00000124587aa981 */ /* 0x000ea2000c1e1100 */
[----:B------:R-:W-:Y:S01]  /*3760*/  IMAD.WIDE.U32 R90, R91, R14, R126 ;  /* 0x0000000e5b5a7225 */ /* 0x000fe200078e007e */
[----:B------:R-:W-:-:S03]  /*3770*/  ISETP.GE.AND P0, PT, R6, 0x89, PT ;  /* 0x000000890600780c */ /* 0x000fc60003f06270 */
[----:B------:R-:W-:Y:S01]  /*3780*/  IMAD.IADD R91, R95, 0x1, R91 ;  /* 0x000000015f5b7824 */ /* 0x000fe200078e025b */
[----:B------:R-:W-:Y:S02]  /*3790*/  IADD3 R90, P4, P5, R12, R10, R90 ;  /* 0x0000000a0c5a7210 */ /* 0x000fe40007d9e05a */
[----:B------:R-:W-:Y:S02]  /*37a0*/  ISETP.LT.OR P3, PT, R3, 0x1, !P0 ;  /* 0x000000010300780c */ /* 0x000fe40004761670 */
[----:B------:R-:W-:Y:S02]  /*37b0*/  IADD3.X R91, R21, R11, R91, P4, P5 ;  /* 0x0000000b155b7210 */ /* 0x000fe400027ea45b */
[----:B------:R-:W-:-:S04]  /*37c0*/  @!P2 IADD3 R94, P4, R4, UR44, RZ ;  /* 0x0000002c045eac10 */ /* 0x000fc8000ff9e0ff */
[----:B------:R-:W-:Y:S02]  /*37d0*/  @!P2 IADD3.X R95, R5, UR43, RZ, P4, !PT ;  /* 0x0000002b055fac10 */ /* 0x000fe4000a7fe4ff */
[----:B--2---:R-:W-:-:S05]  /*37e0*/  @!P2 PRMT R56, R122, 0x8880, RZ ;  /* 0x000088807a38a816 */ /* 0x004fca00000000ff */
[----:B------:R-:W-:-:S04]  /*37f0*/  @!P2 IMAD R7, R56, R121, RZ ;  /* 0x000000793807a224 */ /* 0x000fc800078e02ff */
[----:B-1----:R-:W-:-:S05]  /*3800*/  @!P2 IMAD R13, R57, R120, R7 ;  /* 0x00000078390da224 */ /* 0x002fca00078e0207 */
[----:B------:R-:W-:Y:S04]  /*3810*/  @!P2 STG.E.U8 desc[UR36][R94.64+0x1], R13 ;  /* 0x0000010d5e00a986 */ /* 0x000fe8000c101124 */
[----:B------:R-:W2:Y:S01]  /*3820*/  @!P3 LDG.E.U8 R122, desc[UR36][R90.64] ;  /* 0x000000245a7ab981 */ /* 0x000ea2000c1e1100 */
[----:B------:R-:W-:Y:S02]  /*3830*/  ISETP.LT.OR P2, PT, R3, 0x2, !P0 ;  /* 0x000000020300780c */ /* 0x000fe40004741670 */
[----:B------:R-:W-:-:S04]  /*3840*/  @!P3 IADD3 R56, P4, R8, UR44, RZ ;  /* 0x0000002c0838bc10 */ /* 0x000fc8000ff9e0ff */
[----:B------:R-:W-:Y:S02]  /*3850*/  @!P3 IADD3.X R57, R9, UR43, RZ, P4, !PT ;  /* 0x0000002b0939bc10 */ /* 0x000fe4000a7fe4ff */
[----:B--2---:R-:W-:-:S05]  /*3860*/  @!P3 PRMT R92, R122, 0x8880, RZ ;  /* 0x000088807a5cb816 */ /* 0x004fca00000000ff */
[----:B------:R-:W-:-:S04]  /*3870*/  @!P3 IMAD R7, R92, R121, RZ ;  /* 0x000000795c07b224 */ /* 0x000fc800078e02ff */
[----:B------:R-:W-:-:S05]  /*3880*/  @!P3 IMAD R97, R58, R120, R7 ;  /* 0x000000783a61b224 */ /* 0x000fca00078e0207 */
[----:B------:R1:W-:Y:S04]  /*3890*/  @!P3 STG.E.U8 desc[UR36][R56.64], R97 ;  /* 0x000000613800b986 */ /* 0x0003e8000c101124 */
        /* <DEDUP_REMOVED lines=8> */
[----:B------:R-:W3:Y:S01]  /*3920*/  @!P3 LDG.E.U8 R122, desc[UR36][R88.64+0x8] ;  /* 0x00000824587ab981 */ /* 0x000ee2000c1e1100 */
[----:B------:R-:W-:Y:S02]  /*3930*/  ISETP.LT.OR P2, PT, R3, 0xa, !P1 ;  /* 0x0000000a0300780c */ /* 0x000fe40004f41670 */
[----:B-1----:R-:W-:-:S04]  /*3940*/  @!P3 IADD3 R56, P4, R4, UR44, RZ ;  /* 0x0000002c0438bc10 */ /* 0x002fc8000ff9e0ff */
[----:B------:R-:W-:Y:S02]  /*3950*/  @!P3 IADD3.X R57, R5, UR43, RZ, P4, !PT ;  /* 0x0000002b0539bc10 */ /* 0x000fe4000a7fe4ff */
[----:B---3--:R-:W-:-:S05]  /*3960*/  @!P3 PRMT R58, R122, 0x8880, RZ ;  /* 0x000088807a3ab816 */ /* 0x008fca00000000ff */
[----:B------:R-:W-:-:S04]  /*3970*/  @!P3 IMAD R7, R58, R121, RZ ;  /* 0x000000793a07b224 */ /* 0x000fc800078e02ff */
[----:B------:R-:W-:-:S05]  /*3980*/  @!P3 IMAD R13, R60, R120, R7 ;  /* 0x000000783c0db224 */ /* 0x000fca00078e0207 */
[----:B------:R1:W-:Y:S04]  /*3990*/  @!P3 STG.E.U8 desc[UR36][R56.64+0x8], R13 ;  /* 0x0000080d3800b986 */ /* 0x0003e8000c101124 */
[----:B------:R-:W3:Y:S01]  /*39a0*/  @!P2 LDG.E.U8 R122, desc[UR36][R88.64+0x9] ;  /* 0x00000924587aa981 */ /* 0x000ee2000c1e1100 */
[----:B------:R-:W-:Y:S02]  /*39b0*/  ISETP.LT.OR P3, PT, R3, 0x9, !P0 ;  /* 0x000000090300780c */ /* 0x000fe40004761670 */
[----:B------:R-:W-:-:S04]  /*39c0*/  @!P2 IADD3 R58, P4, R4, UR44, RZ ;  /* 0x0000002c043aac10 */ /* 0x000fc8000ff9e0ff */
[----:B--2---:R-:W-:Y:S02]  /*39d0*/  @!P2 IADD3.X R59, R5, UR43, RZ, P4, !PT ;  /* 0x0000002b053bac10 */ /* 0x004fe4000a7fe4ff */
[----:B---3--:R-:W-:-:S05]  /*39e0*/  @!P2 PRMT R60, R122, 0x8880, RZ ;  /* 0x000088807a3ca816 */ /* 0x008fca00000000ff */
        /* <DEDUP_REMOVED lines=13> */
[----:B--2---:R-:W-:-:S04]  /*3ac0*/  @!P2 IADD3 R58, P4, R8, UR44, RZ ;  /* 0x0000002c083aac10 */ /* 0x004fc8000ff9e0ff */
[----:B------:R-:W-:Y:S02]  /*3ad0*/  @!P2 IADD3.X R59, R9, UR43, RZ, P4, !PT ;  /* 0x0000002b093bac10 */ /* 0x000fe4000a7fe4ff */
        /* <DEDUP_REMOVED lines=189> */
[----:B------:R-:W-:-:S05]  /*46b0*/  IADD3 R129, P0, R129, 0x100, RZ ;  /* 0x0000010081817810 */ /* 0x000fca0007f1e0ff */
[----:B------:R-:W-:Y:S01]  /*46c0*/  IMAD.X R125, RZ, RZ, R125, P0 ;  /* 0x000000ffff7d7224 */ /* 0x000fe200000e067d */
[----:B------:R-:W-:Y:S01]  /*46d0*/  ISETP.GE.AND P0, PT, R6, 0x101, PT ;  /* 0x000001010600780c */ /* 0x000fe20003f06270 */
[----:B--2---:R-:W-:-:S03]  /*46e0*/  IMAD.WIDE.U32 R58, R129, R14, R20 ;  /* 0x0000000e813a7225 */ /* 0x004fc600078e0014 */
[----:B------:R-:W-:Y:S01]  /*46f0*/  ISETP.LT.OR P2, PT, R3, 0x1, !P0 ;  /* 0x000000010300780c */ /* 0x000fe20004741670 */
[----:B------:R-:W-:Y:S01]  /*4700*/  IMAD R60, R125, R14, RZ ;  /* 0x0000000e7d3c7224 */ /* 0x000fe200078e02ff */
[----:B-1----:R-:W-:Y:S02]  /*4710*/  IADD3 R56, P4, R58, R10, RZ ;  /* 0x0000000a3a387210 */ /* 0x002fe40007f9e0ff */
[----:B------:R-:W-:Y:S01]  /*4720*/  @!P1 IADD3 R58, P3, R8, UR44, RZ ;  /* 0x0000002c083a9c10 */ /* 0x000fe2000ff7e0ff */
[----:B------:R-:W-:-:S05]  /*4730*/  IMAD R63, R129, R15, R60 ;  /* 0x0000000f813f7224 */ /* 0x000fca00078e023c */
[----:B------:R-:W-:Y:S02]  /*4740*/  IADD3.X R57, R11, R59, R63, P4, !PT ;  /* 0x0000003b0b397210 */ /* 0x000fe400027fe43f */
[----:B------:R-:W-:Y:S02]  /*4750*/  @!P1 IADD3.X R59, R9, UR43, RZ, P3, !PT ;  /* 0x0000002b093b9c10 */ /* 0x000fe40009ffe4ff */
[----:B---3--:R-:W-:-:S05]  /*4760*/  @!P1 PRMT R61, R122, 0x8880, RZ ;  /* 0x000088807a3d9816 */ /* 0x008fca00000000ff */
[----:B------:R-:W-:-:S04]  /*4770*/  @!P1 IMAD.MOV.U32 R20, RZ, RZ, R61 ;  /* 0x000000ffff149224 */ /* 0x000fc800078e003d */
[----:B------:R-:W-:-:S04]  /*4780*/  @!P1 IMAD R7, R20, R121, RZ ;  /* 0x0000007914079224 */ /* 0x000fc800078e02ff */
[----:B------:R-:W-:-:S05]  /*4790*/  @!P1 IMAD R87, R87, R120, R7 ;  /* 0x0000007857579224 */ /* 0x000fca00078e0207 */
        /* <DEDUP_REMOVED lines=19> */
[----:B------:R-:W-:-:S04]  /*48d0*/  @!P3 IMAD.MOV.U32 R6, RZ, RZ, R24 ;  /* 0x000000ffff06b224 */ /* 0x000fc800078e0018 */
[----:B------:R-:W-:-:S04]  /*48e0*/  @!P3 IMAD R7, R6, R121, RZ ;  /* 0x000000790607b224 */ /* 0x000fc800078e02ff */
[----:B------:R-:W-:-:S05]  /*48f0*/  @!P3 IMAD R25, R25, R120, R7 ;  /* 0x000000781919b224 */ /* 0x000fca00078e0207 */
[----:B------:R2:W-:Y:S04]  /*4900*/  @!P3 STG.E.U8 desc[UR36][R14.64+0x1], R25 ;  /* 0x000001190e00b986 */ /* 0x0005e8000c101124 */
[----:B------:R-:W3:Y:S01]  /*4910*/  @!P2 LDG.E.U8 R122, desc[UR36][R10.64] ;  /* 0x000000240a7aa981 */ /* 0x000ee2000c1e1100 */
[----:B------:R-:W-:Y:S02]  /*4920*/  ISETP.LT.OR P3, PT, R3, 0x2, !P1 ;  /* 0x000000020300780c */ /* 0x000fe40004f61670 */
[----:B------:R-:W-:-:S04]  /*4930*/  @!P2 IADD3 R12, P4, R8, UR41, RZ ;  /* 0x00000029080cac10 */ /* 0x000fc8000ff9e0ff */
[----:B-1----:R-:W-:Y:S02]  /*4940*/  @!P2 IADD3.X R13, R9, UR40, RZ, P4, !PT ;  /* 0x00000028090dac10 */ /* 0x002fe4000a7fe4ff */
        /* <DEDUP_REMOVED lines=228> */
[----:B------:R-:W2:Y:S02]  /*5790*/  @!P1 LDG.E.U8 R122, desc[UR36][R10.64+0x39] ;  /* 0x000039240a7a9981 */ /* 0x000ea4000c1e1100 */
[----:B--2---:R-:W-:-:S05]  /*57a0*/  @!P1 PRMT R6, R122, 0x8880, RZ ;  /* 0x000088807a069816 */ /* 0x004fca00000000ff */
[----:B------:R-:W-:-:S04]  /*57b0*/  @!P1 IMAD R7, R6, R121, RZ ;  /* 0x0000007906079224 */ /* 0x000fc800078e02ff */
[----:B------:R-:W-:Y:S01]  /*57c0*/  IMAD R7, R55, R120, R7 ;  /* 0x0000007837077224 */ /* 0x000fe200078e0207 */
[----:B-1----:R-:W-:Y:S06]  /*57d0*/  @P1 BRA `(.L_x_48) ;  /* 0x0000001800bc1947 */ /* 0x002fec0003800000 */
[----:B------:R-:W-:-:S04]  /*57e0*/  IADD3 R4, P0, R8, UR41, RZ ;  /* 0x0000002908047c10 */ /* 0x000fc8000ff1e0ff */
[----:B------:R-:W-:-:S05]  /*57f0*/  IADD3.X R5, R9, UR40, RZ, P0, !PT ;  /* 0x0000002809057c10 */ /* 0x000fca00087fe4ff */
[----:B------:R1:W-:Y:S01]  /*5800*/  STG.E.U8 desc[UR36][R4.64+0x39], R7 ;  /* 0x0000390704007986 */ /* 0x0003e2000c101124 */
[----:B------:R-:W-:Y:S05]  /*5810*/  BRA `(.L_x_48) ;  /* 0x0000001800ac7947 */ /* 0x000fea0003800000 */
.L_x_33:
[C---:B------:R-:W-:Y:S01]  /*5820*/  ISETP.GE.AND P5, PT, R6.reuse, 0x1, PT ;  /* 0x000000010600780c */ /* 0x040fe20003fa6270 */
[----:B------:R-:W-:Y:S01]  /*5830*/  ULDC.64 UR4, c[0x0][0x5c0] ;  /* 0x0001700000047ab9 */ /* 0x000fe20000000a00 */
[----:B------:R-:W-:Y:S02]  /*5840*/  ISETP.GE.AND P2, PT, R6, 0x9, PT ;  /* 0x000000090600780c */ /* 0x000fe40003f46270 */
[C---:B------:R-:W-:Y:S02]  /*5850*/  ISETP.LT.OR P1, PT, R3.reuse, 0x1, !P5 ;  /* 0x000000010300780c */ /* 0x040fe40006f21670 */
[C---:B------:R-:W-:Y:S02]  /*5860*/  ISETP.LT.OR P4, PT, R3.reuse, 0x2, !P5 ;  /* 0x000000020300780c */ /* 0x040fe40006f81670 */
[----:B------:R-:W-:Y:S02]  /*5870*/  IADD3 R8, P0, R8, UR4, RZ ;  /* 0x0000000408087c10 */ /* 0x000fe4000ff1e0ff */
[----:B------:R-:W-:-:S02]  /*5880*/  ISETP.LT.OR P3, PT, R3, 0x2, !P2 ;  /* 0x000000020300780c */ /* 0x000fc40005761670 */
[----:B------:R-:W-:Y:S02]  /*5890*/  IADD3.X R9, R128, UR5, RZ, P0, !PT ;  /* 0x0000000580097c10 */ /* 0x000fe400087fe4ff */
[----:B------:R-:W-:-:S03]  /*58a0*/  ISETP.LT.OR P0, PT, R3, 0x1, !P2 ;  /* 0x000000010300780c */ /* 0x000fc60005701670 */
[-C--:B------:R-:W-:Y:S02]  /*58b0*/  @!P1 IMAD R7, R88, R120.reuse, RZ ;  /* 0x0000007858079224 */ /* 0x080fe400078e02ff */
[----:B------:R-:W-:-:S03]  /*58c0*/  @!P4 IMAD R89, R89, R120, RZ ;  /* 0x000000785959c224 */ /* 0x000fc600078e02ff */
[----:B------:R0:W-:Y:S01]  /*58d0*/  @!P1 STG.E.U8 desc[UR36][R8.64], R7 ;  /* 0x0000000708009986 */ /* 0x0001e2000c101124 */
[----:B------:R-:W-:Y:S01]  /*58e0*/  IADD3 R4, P1, R8, UR46, RZ ;  /* 0x0000002e08047c10 */ /* 0x000fe2000ff3e0ff */
[-C--:B------:R-:W-:Y:S02]  /*58f0*/  @!P3 IMAD R91, R91, R120.reuse, RZ ;  /* 0x000000785b5bb224 */ /* 0x080fe400078e02ff */
[----:B------:R-:W-:Y:S01]  /*5900*/  @!P4 STG.E.U8 desc[UR36][R8.64+0x1], R89 ;  /* 0x000001590800c986 */ /* 0x000fe2000c101124 */
[----:B------:R-:W-:Y:S01]  /*5910*/  ISETP.LT.OR P4, PT, R3, 0x9, !P5 ;  /* 0x000000090300780c */ /* 0x000fe20006f81670 */
[----:B------:R-:W-:Y:S01]  /*5920*/  @!P0 IMAD R11, R90, R120, RZ ;  /* 0x000000785a0b8224 */ /* 0x000fe200078e02ff */
[----:B------:R-:W-:Y:S02]  /*5930*/  IADD3.X R5, R9, UR45, RZ, P1, !PT ;  /* 0x0000002d09057c10 */ /* 0x000fe40008ffe4ff */
[----:B------:R-:W-:-:S03]  /*5940*/  ISETP.LT.OR P1, PT, R3, 0xa, !P5 ;  /* 0x0000000a0300780c */ /* 0x000fc60006f21670 */
[----:B------:R-:W-:Y:S01]  /*5950*/  @!P0 STG.E.U8 desc[UR36][R4.64], R11 ;  /* 0x0000000b04008986 */ /* 0x000fe2000c101124 */
[----:B------:R-:W-:-:S03]  /*5960*/  ISETP.LT.OR P0, PT, R3, 0x9, !P2 ;  /* 0x000000090300780c */ /* 0x000fc60005701670 */
[----:B------:R-:W-:Y:S01]  /*5970*/  @!P3 STG.E.U8 desc[UR36][R4.64+0x1], R91 ;  /* 0x0000015b0400b986 */ /* 0x000fe2000c101124 */
[----:B------:R-:W-:Y:S01]  /*5980*/  ISETP.LT.OR P3, PT, R3, 0xa, !P2 ;  /* 0x0000000a0300780c */ /* 0x000fe20005761670 */
[----:B0-----:R-:W-:-:S04]  /*5990*/  @!P4 IMAD R7, R92, R120, RZ ;  /* 0x000000785c07c224 */ /* 0x001fc800078e02ff */
[-C--:B------:R-:W-:Y:S01]  /*59a0*/  @!P1 IMAD R93, R93, R120.reuse, RZ ;  /* 0x000000785d5d9224 */ /* 0x080fe200078e02ff */
[----:B------:R0:W-:Y:S01]  /*59b0*/  @!P4 STG.E.U8 desc[UR36][R8.64+0x8], R7 ;  /* 0x000008070800c986 */ /* 0x0001e2000c101124 */
[C---:B------:R-:W-:Y:S02]  /*59c0*/  ISETP.LT.OR P4, PT, R3.reuse, 0x11, !P5 ;  /* 0x000000110300780c */ /* 0x040fe40006f81670 */
[-C--:B------:R-:W-:Y:S01]  /*59d0*/  @!P0 IMAD R13, R94, R120.reuse, RZ ;  /* 0x000000785e0d8224 */ /* 0x080fe200078e02ff */
[----:B------:R-:W-:Y:S01]  /*59e0*/  @!P1 STG.E.U8 desc[UR36][R8.64+0x9], R93 ;  /* 0x0000095d08009986 */ /* 0x000fe2000c101124 */
[----:B------:R-:W-:Y:S02]  /*59f0*/  ISETP.LT.OR P1, PT, R3, 0x12, !P5 ;  /* 0x000000120300780c */ /* 0x000fe40006f21670 */
[----:B------:R-:W-:Y:S01]  /*5a00*/  @!P3 IMAD R95, R95, R120, RZ ;  /* 0x000000785f5fb224 */ /* 0x000fe200078e02ff */
        /* <DEDUP_REMOVED lines=61> */
[----:B------:R-:W-:-:S02]  /*5de0*/  ISETP.LT.OR P0, PT, R3, 0x39, !P2 ;  /* 0x000000390300780c */ /* 0x000fc40005701670 */
[----:B------:R-:W-:Y:S01]  /*5df0*/  ISETP.GE.AND P1, PT, R6, 0x81, PT ;  /* 0x000000810600780c */ /* 0x000fe20003f26270 */
[----:B------:R-:W-:Y:S01]  /*5e00*/  @!P3 STG.E.U8 desc[UR36][R4.64+0x31], R115 ;  /* 0x000031730400b986 */ /* 0x000fe2000c101124 */
[C---:B------:R-:W-:Y:S01]  /*5e10*/  ISETP.LT.OR P2, PT, R3.reuse, 0x3a, !P2 ;  /* 0x0000003a0300780c */ /* 0x040fe20005741670 */
[----:B0-----:R-:W-:Y:S01]  /*5e20*/  @!P4 IMAD R7, R116, R120, RZ ;  /* 0x000000787407c224 */ /* 0x001fe200078e02ff */
[----:B------:R-:W-:-:S03]  /*5e30*/  ISETP.LT.OR P3, PT, R3, 0x1, !P1 ;  /* 0x000000010300780c */ /* 0x000fc60004f61670 */
[-C--:B------:R-:W-:Y:S01]  /*5e40*/  @!P5 IMAD R117, R117, R120.reuse, RZ ;  /* 0x000000787575d224 */ /* 0x080fe200078e02ff */
[----:B------:R0:W-:Y:S01]  /*5e50*/  @!P4 STG.E.U8 desc[UR36][R8.64+0x38], R7 ;  /* 0x000038070800c986 */ /* 0x0001e2000c101124 */
[----:B------:R-:W-:Y:S02]  /*5e60*/  ISETP.LT.OR P4, PT, R3, 0x2, !P1 ;  /* 0x000000020300780c */ /* 0x000fe40004f81670 */
[-C--:B------:R-:W-:Y:S01]  /*5e70*/  @!P0 IMAD R13, R118, R120.reuse, RZ ;  /* 0x00000078760d8224 */ /* 0x080fe200078e02ff */
[----:B------:R-:W-:Y:S03]  /*5e80*/  @!P5 STG.E.U8 desc[UR36][R8.64+0x39], R117 ;  /* 0x000039750800d986 */ /* 0x000fe6000c101124 */
[----:B------:R-:W-:Y:S01]  /*5e90*/  @!P2 IMAD R119, R119, R120, RZ ;  /* 0x000000787777a224 */ /* 0x000fe200078e02ff */
[----:B------:R1:W-:Y:S01]  /*5ea0*/  @!P0 STG.E.U8 desc[UR36][R4.64+0x38], R13 ;  /* 0x0000380d04008986 */ /* 0x0003e2000c101124 */
[----:B------:R-:W-:-:S02]  /*5eb0*/  @!P3 IADD3 R10, P5, R8, UR44, RZ ;  /* 0x0000002c080abc10 */ /* 0x000fc4000ffbe0ff */
[----:B------:R-:W-:Y:S01]  /*5ec0*/  ISETP.GE.AND P0, PT, R6, 0x89, PT ;  /* 0x000000890600780c */ /* 0x000fe20003f06270 */
[-C--:B0-----:R-:W-:Y:S01]  /*5ed0*/  @!P3 IMAD R7, R56, R120.reuse, RZ ;  /* 0x000000783807b224 */ /* 0x081fe200078e02ff */
[----:B------:R-:W-:Y:S01]  /*5ee0*/  @!P3 IADD3.X R11, R9, UR43, RZ, P5, !PT ;  /* 0x0000002b090bbc10 */ /* 0x000fe2000affe4ff */
[----:B------:R-:W-:Y:S01]  /*5ef0*/  @!P2 STG.E.U8 desc[UR36][R4.64+0x39], R119 ;  /* 0x000039770400a986 */ /* 0x000fe2000c101124 */
[----:B------:R-:W-:Y:S01]  /*5f00*/  ISETP.LT.OR P2, PT, R3, 0x1, !P0 ;  /* 0x000000010300780c */ /* 0x000fe20004741670 */
[----:B------:R-:W-:Y:S01]  /*5f10*/  @!P4 IMAD R89, R57, R120, RZ ;  /* 0x000000783959c224 */ /* 0x000fe200078e02ff */
[----:B------:R-:W-:Y:S01]  /*5f20*/  @!P4 IADD3 R20, P5, R8, UR44, RZ ;  /* 0x0000002c0814cc10 */ /* 0x000fe2000ffbe0ff */
[----:B------:R0:W-:Y:S01]  /*5f30*/  @!P3 STG.E.U8 desc[UR36][R10.64], R7 ;  /* 0x000000070a00b986 */ /* 0x0001e2000c101124 */
[----:B------:R-:W-:Y:S02]  /*5f40*/  ISETP.LT.OR P3, PT, R3, 0x2, !P0 ;  /* 0x000000020300780c */ /* 0x000fe40004761670 */
[----:B------:R-:W-:-:S05]  /*5f50*/  @!P4 IADD3.X R21, R9, UR43, RZ, P5, !PT ;  /* 0x0000002b0915cc10 */ /* 0x000fca000affe4ff */
[----:B------:R2:W-:Y:S01]  /*5f60*/  @!P4 STG.E.U8 desc[UR36][R20.64+0x1], R89 ;  /* 0x000001591400c986 */ /* 0x0005e2000c101124 */
[----:B------:R-:W-:Y:S01]  /*5f70*/  ISETP.LT.OR P4, PT, R3, 0x9, !P1 ;  /* 0x000000090300780c */ /* 0x000fe20004f81670 */
[----:B------:R-:W-:Y:S01]  /*5f80*/  @!P2 IMAD R91, R58, R120, RZ ;  /* 0x000000783a5ba224 */ /* 0x000fe200078e02ff */
[----:B------:R-:W-:-:S03]  /*5f90*/  @!P2 IADD3 R12, P5, R4, UR44, RZ ;  /* 0x0000002c040cac10 */ /* 0x000fc6000ffbe0ff */
[----:B------:R-:W-:Y:S01]  /*5fa0*/  @!P3 IMAD R59, R59, R120, RZ ;  /* 0x000000783b3bb224 */ /* 0x000fe200078e02ff */
[----:B-1----:R-:W-:Y:S02]  /*5fb0*/  @!P2 IADD3.X R13, R5, UR43, RZ, P5, !PT ;  /* 0x0000002b050dac10 */ /* 0x002fe4000affe4ff */
[----:B------:R-:W-:-:S03]  /*5fc0*/  @!P3 IADD3 R14, P5, R4, UR44, RZ ;  /* 0x0000002c040ebc10 */ /* 0x000fc6000ffbe0ff */
[----:B------:R1:W-:Y:S01]  /*5fd0*/  @!P2 STG.E.U8 desc[UR36][R12.64], R91 ;  /* 0x0000005b0c00a986 */ /* 0x0003e2000c101124 */
[----:B------:R-:W-:Y:S01]  /*5fe0*/  @!P3 IADD3.X R15, R5, UR43, RZ, P5, !PT ;  /* 0x0000002b050fbc10 */ /* 0x000fe2000affe4ff */
[----:B0-----:R-:W-:Y:S01]  /*5ff0*/  @!P4 IMAD R7, R60, R120, RZ ;  /* 0x000000783c07c224 */ /* 0x001fe200078e02ff */
[C---:B------:R-:W-:Y:S02]  /*6000*/  ISETP.LT.OR P2, PT, R3.reuse, 0xa, !P1 ;  /* 0x0000000a0300780c */ /* 0x040fe40004f41670 */
[----:B------:R-:W-:Y:S01]  /*6010*/  @!P4 IADD3 R56, P5, R8, UR44, RZ ;  /* 0x0000002c0838cc10 */ /* 0x000fe2000ffbe0ff */
[----:B------:R-:W-:Y:S01]  /*6020*/  @!P3 STG.E.U8 desc[UR36][R14.64+0x1], R59 ;  /* 0x0000013b0e00b986 */ /* 0x000fe2000c101124 */
[----:B------:R-:W-:Y:S02]  /*6030*/  ISETP.LT.OR P3, PT, R3, 0x9, !P0 ;  /* 0x000000090300780c */ /* 0x000fe40004761670 */
[----:B------:R-:W-:-:S05]  /*6040*/  @!P4 IADD3.X R57, R9, UR43, RZ, P5, !PT ;  /* 0x0000002b0939cc10 */ /* 0x000fca000affe4ff */
[----:B------:R0:W-:Y:S01]  /*6050*/  @!P4 STG.E.U8 desc[UR36][R56.64+0x8], R7 ;  /* 0x000008073800c986 */ /* 0x0001e2000c101124 */
[----:B------:R-:W-:Y:S01]  /*6060*/  ISETP.LT.OR P4, PT, R3, 0xa, !P0 ;  /* 0x0000000a0300780c */ /* 0x000fe20004781670 */
[----:B------:R-:W-:Y:S01]  /*6070*/  @!P2 IMAD R61, R61, R120, RZ ;  /* 0x000000783d3da224 */ /* 0x000fe200078e02ff */
[----:B--2---:R-:W-:-:S03]  /*6080*/  @!P2 IADD3 R20, P5, R8, UR44, RZ ;  /* 0x0000002c0814ac10 */ /* 0x004fc6000ffbe0ff */
[----:B------:R-:W-:Y:S01]  /*6090*/  @!P3 IMAD R89, R62, R120, RZ ;  /* 0x000000783e59b224 */ /* 0x000fe200078e02ff */
[----:B------:R-:W-:Y:S02]  /*60a0*/  @!P2 IADD3.X R21, R9, UR43, RZ, P5, !PT ;  /* 0x0000002b0915ac10 */ /* 0x000fe4000affe4ff */
[----:B------:R-:W-:-:S03]  /*60b0*/  @!P3 IADD3 R10, P5, R4, UR44, RZ ;  /* 0x0000002c040abc10 */ /* 0x000fc6000ffbe0ff */
[----:B------:R2:W-:Y:S01]  /*60c0*/  @!P2 STG.E.U8 desc[UR36][R20.64+0x9], R61 ;  /* 0x0000093d1400a986 */ /* 0x0005e2000c101124 */
[----:B------:R-:W-:Y:S01]  /*60d0*/  @!P3 IADD3.X R11, R5, UR43, RZ, P5, !PT ;  /* 0x0000002b050bbc10 */ /* 0x000fe2000affe4ff */
[----:B------:R-:W-:Y:S01]  /*60e0*/  @!P4 IMAD R63, R63, R120, RZ ;  /* 0x000000783f3fc224 */ /* 0x000fe200078e02ff */
[C---:B------:R-:W-:Y:S02]  /*60f0*/  ISETP.LT.OR P2, PT, R3.reuse, 0x11, !P1 ;  /* 0x000000110300780c */ /* 0x040fe40004f41670 */
[----:B-1----:R-:W-:Y:S01]  /*6100*/  @!P4 IADD3 R12, P5, R4, UR44, RZ ;  /* 0x0000002c040ccc10 */ /* 0x002fe2000ffbe0ff */
[----:B------:R1:W-:Y:S01]  /*6110*/  @!P3 STG.E.U8 desc[UR36][R10.64+0x8], R89 ;  /* 0x000008590a00b986 */ /* 0x0003e2000c101124 */
[----:B------:R-:W-:Y:S02]  /*6120*/  ISETP.LT.OR P3, PT, R3, 0x12, !P1 ;  /* 0x000000120300780c */ /* 0x000fe40004f61670 */
[----:B------:R-:W-:-:S05]  /*6130*/  @!P4 IADD3.X R13, R5, UR43, RZ, P5, !PT ;  /* 0x0000002b050dcc10 */ /* 0x000fca000affe4ff */
[----:B------:R3:W-:Y:S01]  /*6140*/  @!P4 STG.E.U8 desc[UR36][R12.64+0x9], R63 ;  /* 0x0000093f0c00c986 */ /* 0x0007e2000c101124 */
[----:B------:R-:W-:Y:S01]  /*6150*/  ISETP.LT.OR P4, PT, R3, 0x11, !P0 ;  /* 0x000000110300780c */ /* 0x000fe20004781670 */
[----:B0-----:R-:W-:Y:S01]  /*6160*/  @!P2 IMAD R7, R64, R120, RZ ;  /* 0x000000784007a224 */ /* 0x001fe200078e02ff */
[----:B------:R-:W-:-:S03]  /*6170*/  @!P2 IADD3 R14, P5, R8, UR44, RZ ;  /* 0x0000002c080eac10 */ /* 0x000fc6000ffbe0ff */
[----:B------:R-:W-:Y:S01]  /*6180*/  @!P3 IMAD R65, R65, R120, RZ ;  /* 0x000000784141b224 */ /* 0x000fe200078e02ff */
[----:B------:R-:W-:Y:S02]  /*6190*/  @!P2 IADD3.X R15, R9, UR43, RZ, P5, !PT ;  /* 0x0000002b090fac10 */ /* 0x000fe4000affe4ff */
[----:B--2---:R-:W-:-:S03]  /*61a0*/  @!P3 IADD3 R20, P5, R8, UR44, RZ ;  /* 0x0000002c0814bc10 */ /* 0x004fc6000ffbe0ff */
        /* <DEDUP_REMOVED lines=10> */
[----:B------:R-:W-:Y:S01]  /*6250*/  @!P2 IMAD R67, R67, R120, RZ ;  /* 0x000000784343a224 */ /* 0x000fe200078e02ff */
[----:B---3--:R-:W-:-:S03]  /*6260*/  @!P2 IADD3 R12, P5, R4, UR44, RZ ;  /* 0x0000002c040cac10 */ /* 0x008fc6000ffbe0ff */
[----:B0-----:R-:W-:Y:S01]  /*6270*/  @!P3 IMAD R7, R68, R120, RZ ;  /* 0x000000784407b224 */ /* 0x001fe200078e02ff */
        /* <DEDUP_REMOVED lines=12> */
[----:B--2---:R-:W-:Y:S01]  /*6340*/  @!P2 IMAD R57, R70, R120, RZ ;  /* 0x000000784639a224 */ /* 0x004fe200078e02ff */
[----:B------:R-:W-:-:S03]  /*6350*/  @!P2 IADD3 R10, P5, R4, UR44, RZ ;  /* 0x0000002c040aac10 */ /* 0x000fc6000ffbe0ff */
[----:B------:R-:W-:Y:S01]  /*6360*/  @!P3 IMAD R71, R71, R120, RZ ;  /* 0x000000784747b224 */ /* 0x000fe200078e02ff */
[----:B------:R-:W-:Y:S02]  /*6370*/  @!P2 IADD3.X R11, R5, UR43, RZ, P5, !PT ;  /* 0x0000002b050bac10 */ /* 0x000fe4000affe4ff */
[----:B0-----:R-:W-:-:S03]  /*6380*/  @!P3 IADD3 R12, P5, R4, UR44, RZ ;  /* 0x0000002c040cbc10 */ /* 0x001fc6000ffbe0ff */
[----:B------:R0:W-:Y:S01]  /*6390*/  @!P2 STG.E.U8 desc[UR36][R10.64+0x18], R57 ;  /* 0x000018390a00a986 */ /* 0x0001e2000c101124 */
[----:B------:R-:W-:Y:S01]  /*63a0*/  @!P3 IADD3.X R13, R5, UR43, RZ, P5, !PT ;  /* 0x0000002b050dbc10 */ /* 0x000fe2000affe4ff */
[----:B-1----:R-:W-:Y:S01]  /*63b0*/  @!P4 IMAD R7, R72, R120, RZ ;  /* 0x000000784807c224 */ /* 0x002fe200078e02ff */
[C---:B------:R-:W-:Y:S02]  /*63c0*/  ISETP.LT.OR P2, PT, R3.reuse, 0x22, !P1 ;  /* 0x000000220300780c */ /* 0x040fe40004f41670 */
[----:B------:R-:W-:Y:S01]  /*63d0*/  @!P4 IADD3 R14, P5, R8, UR44, RZ ;  /* 0x0000002c080ecc10 */ /* 0x000fe2000ffbe0ff */
        /* <DEDUP_REMOVED lines=49> */
[C---:B------:R-:W-:Y:S01]  /*66f0*/  ISETP.LT.OR P4, PT, R3.reuse, 0x39, !P1 ;  /* 0x000000390300780c */ /* 0x040fe20004f81670 */
[-C--:B--2---:R-:W-:Y:S01]  /*6700*/  @!P2 IMAD R57, R82, R120.reuse, RZ ;  /* 0x000000785239a224 */ /* 0x084fe200078e02ff */
[C---:B------:R-:W-:Y:S02]  /*6710*/  @!P2 IADD3 R10, P5, R4.reuse, UR44, RZ ;  /* 0x0000002c040aac10 */ /* 0x040fe4000ffbe0ff */
[----:B------:R-:W-:Y:S01]  /*6720*/  ISETP.LT.OR P1, PT, R3, 0x3a, !P1 ;  /* 0x0000003a0300780c */ /* 0x000fe20004f21670 */
[----:B------:R-:W-:Y:S01]  /*6730*/  @!P3 IMAD R83, R83, R120, RZ ;  /* 0x000000785353b224 */ /* 0x000fe200078e02ff */
[----:B------:R-:W-:Y:S02]  /*6740*/  @!P2 IADD3.X R11, R5, UR43, RZ, P5, !PT ;  /* 0x0000002b050bac10 */ /* 0x000fe4000affe4ff */
[----:B0-----:R-:W-:-:S03]  /*6750*/  @!P3 IADD3 R12, P5, R4, UR44, RZ ;  /* 0x0000002c040cbc10 */ /* 0x001fc6000ffbe0ff */
[----:B------:R0:W-:Y:S01]  /*6760*/  @!P2 STG.E.U8 desc[UR36][R10.64+0x30], R57 ;  /* 0x000030390a00a986 */ /* 0x0001e2000c101124 */
[----:B------:R-:W-:Y:S01]  /*6770*/  @!P3 IADD3.X R13, R5, UR43, RZ, P5, !PT ;  /* 0x0000002b050dbc10 */ /* 0x000fe2000affe4ff */
[-C--:B-1----:R-:W-:Y:S01]  /*6780*/  @!P4 IMAD R7, R84, R120.reuse, RZ ;  /* 0x000000785407c224 */ /* 0x082fe200078e02ff */
[C---:B------:R-:W-:Y:S02]  /*6790*/  ISETP.LT.OR P2, PT, R3.reuse, 0x39, !P0 ;  /* 0x000000390300780c */ /* 0x040fe40004741670 */
[C---:B------:R-:W-:Y:S01]  /*67a0*/  @!P4 IADD3 R14, P5, R8.reuse, UR44, RZ ;  /* 0x0000002c080ecc10 */ /* 0x040fe2000ffbe0ff */
[----:B------:R1:W-:Y:S01]  /*67b0*/  @!P3 STG.E.U8 desc[UR36][R12.64+0x31], R83 ;  /* 0x000031530c00b986 */ /* 0x0003e2000c101124 */
[----:B------:R-:W-:Y:S01]  /*67c0*/  ISETP.LT.OR P0, PT, R3, 0x3a, !P0 ;  /* 0x0000003a0300780c */ /* 0x000fe20004701670 */
[----:B------:R-:W-:Y:S01]  /*67d0*/  @!P1 IMAD R85, R85, R120, RZ ;  /* 0x0000007855559224 */ /* 0x000fe200078e02ff */
[----:B---3--:R-:W-:Y:S02]  /*67e0*/  @!P1 IADD3 R20, P3, R8, UR44, RZ ;  /* 0x0000002c08149c10 */ /* 0x008fe4000ff7e0ff */
[----:B------:R-:W-:-:S02]  /*67f0*/  @!P4 IADD3.X R15, R9, UR43, RZ, P5, !PT ;  /* 0x0000002b090fcc10 */ /* 0x000fc4000affe4ff */
[----:B------:R-:W-:Y:S02]  /*6800*/  ISETP.GE.AND P5, PT, R6, 0x101, PT ;  /* 0x000001010600780c */ /* 0x000fe40003fa6270 */
[----:B------:R-:W-:Y:S01]  /*6810*/  @!P1 IADD3.X R21, R9, UR43, RZ, P3, !PT ;  /* 0x0000002b09159c10 */ /* 0x000fe20009ffe4ff */
[----:B------:R-:W-:Y:S01]  /*6820*/  @!P4 STG.E.U8 desc[UR36][R14.64+0x38], R7 ;  /* 0x000038070e00c986 */ /* 0x000fe2000c101124 */
[----:B------:R-:W-:Y:S01]  /*6830*/  ISETP.LT.OR P3, PT, R3, 0x1, !P5 ;  /* 0x000000010300780c */ /* 0x000fe20006f61670 */
[-C--:B0-----:R-:W-:Y:S01]  /*6840*/  @!P2 IMAD R57, R86, R120.reuse, RZ ;  /* 0x000000785639a224 */ /* 0x081fe200078e02ff */
[C---:B------:R-:W-:Y:S01]  /*6850*/  @!P2 IADD3 R10, P4, R4.reuse, UR44, RZ ;  /* 0x0000002c040aac10 */ /* 0x040fe2000ff9e0ff */
[----:B------:R0:W-:Y:S01]  /*6860*/  @!P1 STG.E.U8 desc[UR36][R20.64+0x39], R85 ;  /* 0x0000395514009986 */ /* 0x0001e2000c101124 */
[----:B-1----:R-:W-:Y:S01]  /*6870*/  @!P0 IADD3 R12, P1, R4, UR44, RZ ;  /* 0x0000002c040c8c10 */ /* 0x002fe2000ff3e0ff */
[----:B------:R-:W-:Y:S01]  /*6880*/  @!P0 IMAD R87, R87, R120, RZ ;  /* 0x0000007857578224 */ /* 0x000fe200078e02ff */
[----:B------:R-:W-:-:S02]  /*6890*/  @!P2 IADD3.X R11, R5, UR43, RZ, P4, !PT ;  /* 0x0000002b050bac10 */ /* 0x000fc4000a7fe4ff */
[----:B------:R-:W-:Y:S02]  /*68a0*/  @!P0 IADD3.X R13, R5, UR43, RZ, P1, !PT ;  /* 0x0000002b050d8c10 */ /* 0x000fe40008ffe4ff */
[C---:B------:R-:W-:Y:S01]  /*68b0*/  ISETP.LT.OR P4, PT, R3.reuse, 0x2, !P5 ;  /* 0x000000020300780c */ /* 0x040fe20006f81670 */
[----:B------:R1:W-:Y:S01]  /*68c0*/  @!P2 STG.E.U8 desc[UR36][R10.64+0x38], R57 ;  /* 0x000038390a00a986 */ /* 0x0003e2000c101124 */
[----:B------:R-:W-:Y:S02]  /*68d0*/  ISETP.GE.AND P1, PT, R6, 0x109, PT ;  /* 0x000001090600780c */ /* 0x000fe40003f26270 */
[----:B------:R-:W-:Y:S01]  /*68e0*/  @!P3 IADD3 R6, P2, R8, UR41, RZ ;  /* 0x000000290806bc10 */ /* 0x000fe2000ff5e0ff */
[----:B------:R2:W-:Y:S01]  /*68f0*/  @!P0 STG.E.U8 desc[UR36][R12.64+0x39], R87 ;  /* 0x000039570c008986 */ /* 0x0005e2000c101124 */
[----:B------:R-:W-:Y:S01]  /*6900*/  ISETP.LT.OR P0, PT, R3, 0x1, !P1 ;  /* 0x000000010300780c */ /* 0x000fe20004f01670 */
[----:B0-----:R-:W-:Y:S01]  /*6910*/  @!P3 IMAD R21, R24, R120, RZ ;  /* 0x000000781815b224 */ /* 0x001fe200078e02ff */
[----:B------:R-:W-:-:S05]  /*6920*/  @!P3 IADD3.X R7, R9, UR40, RZ, P2, !PT ;  /* 0x000000280907bc10 */ /* 0x000fca00097fe4ff */
[----:B------:R-:W-:Y:S01]  /*6930*/  @!P3 STG.E.U8 desc[UR36][R6.64], R21 ;  /* 0x000000150600b986 */ /* 0x000fe2000c101124 */
[----:B------:R-:W-:Y:S01]  /*6940*/  @!P4 IADD3 R14, P2, R8, UR41, RZ ;  /* 0x00000029080ecc10 */ /* 0x000fe2000ff5e0ff */
[-C--:B------:R-:W-:Y:S01]  /*6950*/  @!P4 IMAD R25, R25, R120.reuse, RZ ;  /* 0x000000781919c224 */ /* 0x080fe200078e02ff */
[----:B------:R-:W-:Y:S02]  /*6960*/  ISETP.LT.OR P3, PT, R3, 0x2, !P1 ;  /* 0x000000020300780c */ /* 0x000fe40004f61670 */
[----:B------:R-:W-:Y:S01]  /*6970*/  @!P4 IADD3.X R15, R9, UR40, RZ, P2, !PT ;  /* 0x00000028090fcc10 */ /* 0x000fe200097fe4ff */
[----:B-1----:R-:W-:Y:S01]  /*6980*/  @!P0 IMAD R57, R26, R120, RZ ;  /* 0x000000781a398224 */ /* 0x002fe200078e02ff */
[----:B------:R-:W-:-:S03]  /*6990*/  @!P0 IADD3 R10, P2, R4, UR41, RZ ;  /* 0x00000029040a8c10 */ /* 0x000fc6000ff5e0ff */
[----:B------:R0:W-:Y:S01]  /*69a0*/  @!P4 STG.E.U8 desc[UR36][R14.64+0x1], R25 ;  /* 0x000001190e00c986 */ /* 0x0001e2000c101124 */
[----:B------:R-:W-:Y:S02]  /*69b0*/  @!P0 IADD3.X R11, R5, UR40, RZ, P2, !PT ;  /* 0x00000028050b8c10 */ /* 0x000fe400097fe4ff */
[----:B------:R-:W-:-:S03]  /*69c0*/  ISETP.LT.OR P4, PT, R3, 0x9, !P5 ;  /* 0x000000090300780c */ /* 0x000fc60006f81670 */
[----:B--2---:R-:W-:Y:S01]  /*69d0*/  @!P3 IADD3 R12, P2, R4, UR41, RZ ;  /* 0x00000029040cbc10 */ /* 0x004fe2000ff5e0ff */
[----:B------:R-:W-:Y:S01]  /*69e0*/  @!P0 STG.E.U8 desc[UR36][R10.64], R57 ;  /* 0x000000390a008986 */ /* 0x000fe2000c101124 */
[----:B------:R-:W-:Y:S01]  /*69f0*/  ISETP.LT.OR P0, PT, R3, 0xa, !P5 ;  /* 0x0000000a0300780c */ /* 0x000fe20006f01670 */
[----:B------:R-:W-:Y:S01]  /*6a00*/  @!P3 IMAD R27, R27, R120, RZ ;  /* 0x000000781b1bb224 */ /* 0x000fe200078e02ff */
[----:B------:R-:W-:-:S05]  /*6a10*/  @!P3 IADD3.X R13, R5, UR40, RZ, P2, !PT ;  /* 0x00000028050dbc10 */ /* 0x000fca00097fe4ff */
[----:B------:R1:W-:Y:S01]  /*6a20*/  @!P3 STG.E.U8 desc[UR36][R12.64+0x1], R27 ;  /* 0x0000011b0c00b986 */ /* 0x0003e2000c101124 */
[----:B------:R-:W-:Y:S01]  /*6a30*/  @!P4 IADD3 R20, P2, R8, UR41, RZ ;  /* 0x000000290814cc10 */ /* 0x000fe2000ff5e0ff */
[-C--:B0-----:R-:W-:Y:S01]  /*6a40*/  @!P4 IMAD R25, R28, R120.reuse, RZ ;  /* 0x000000781c19c224 */ /* 0x081fe200078e02ff */
[----:B------:R-:W-:Y:S02]  /*6a50*/  ISETP.LT.OR P3, PT, R3, 0x9, !P1 ;  /* 0x000000090300780c */ /* 0x000fe40004f61670 */
[----:B------:R-:W-:Y:S01]  /*6a60*/  @!P4 IADD3.X R21, R9, UR40, RZ, P2, !PT ;  /* 0x000000280915cc10 */ /* 0x000fe200097fe4ff */
[----:B------:R-:W-:Y:S01]  /*6a70*/  @!P0 IMAD R29, R29, R120, RZ ;  /* 0x000000781d1d8224 */ /* 0x000fe200078e02ff */
[----:B------:R-:W-:-:S03]  /*6a80*/  @!P0 IADD3 R14, P2, R8, UR41, RZ ;  /* 0x00000029080e8c10 */ /* 0x000fc6000ff5e0ff */
[----:B------:R0:W-:Y:S01]  /*6a90*/  @!P4 STG.E.U8 desc[UR36][R20.64+0x8], R25 ;  /* 0x000008191400c986 */ /* 0x0001e2000c101124 */
[----:B------:R-:W-:Y:S02]  /*6aa0*/  @!P0 IADD3.X R15, R9, UR40, RZ, P2, !PT ;  /* 0x00000028090f8c10 */ /* 0x000fe400097fe4ff */
[----:B------:R-:W-:-:S03]  /*6ab0*/  ISETP.LT.OR P4, PT, R3, 0xa, !P1 ;  /* 0x0000000a0300780c */ /* 0x000fc60004f81670 */
[----:B------:R-:W-:Y:S01]  /*6ac0*/  @!P3 IADD3 R6, P2, R4, UR41, RZ ;  /* 0x000000290406bc10 */ /* 0x000fe2000ff5e0ff */
[----:B------:R2:W-:Y:S01]  /*6ad0*/  @!P0 STG.E.U8 desc[UR36][R14.64+0x9], R29 ;  /* 0x0000091d0e008986 */ /* 0x0005e2000c101124 */
[----:B------:R-:W-:Y:S01]  /*6ae0*/  ISETP.LT.OR P0, PT, R3, 0x11, !P5 ;  /* 0x000000110300780c */ /* 0x000fe20006f01670 */
[----:B-1----:R-:W-:Y:S01]  /*6af0*/  @!P3 IMAD R27, R30, R120, RZ ;  /* 0x000000781e1bb224 */ /* 0x002fe200078e02ff */
[----:B------:R-:W-:-:S05]  /*6b00*/  @!P3 IADD3.X R7, R5, UR40, RZ, P2, !PT ;  /* 0x000000280507bc10 */ /* 0x000fca00097fe4ff */
[----:B------:R1:W-:Y:S01]  /*6b10*/  @!P3 STG.E.U8 desc[UR36][R6.64+0x8], R27 ;  /* 0x0000081b0600b986 */ /* 0x0003e2000c101124 */
[----:B------:R-:W-:Y:S01]  /*6b20*/  @!P4 IADD3 R10, P2, R4, UR41, RZ ;  /* 0x00000029040acc10 */ /* 0x000fe2000ff5e0ff */
[-C--:B------:R-:W-:Y:S01]  /*6b30*/  @!P4 IMAD R31, R31, R120.reuse, RZ ;  /* 0x000000781f1fc224 */ /* 0x080fe200078e02ff */
[----:B------:R-:W-:Y:S02]  /*6b40*/  ISETP.LT.OR P3, PT, R3, 0x12, !P5 ;  /* 0x000000120300780c */ /* 0x000fe40006f61670 */
[----:B------:R-:W-:Y:S01]  /*6b50*/  @!P4 IADD3.X R11, R5, UR40, RZ, P2, !PT ;  /* 0x00000028050bcc10 */ /* 0x000fe200097fe4ff */
[----:B0-----:R-:W-:Y:S01]  /*6b60*/  @!P0 IMAD R21, R32, R120, RZ ;  /* 0x0000007820158224 */ /* 0x001fe200078e02ff */
[----:B------:R-:W-:-:S03]  /*6b70*/  @!P0 IADD3 R12, P2, R8, UR41, RZ ;  /* 0x00000029080c8c10 */ /* 0x000fc6000ff5e0ff */
[----:B------:R0:W-:Y:S01]  /*6b80*/  @!P4 STG.E.U8 desc[UR36][R10.64+0x9], R31 ;  /* 0x0000091f0a00c986 */ /* 0x0001e2000c101124 */
[----:B------:R-:W-:Y:S02]  /*6b90*/  @!P0 IADD3.X R13, R9, UR40, RZ, P2, !PT ;  /* 0x00000028090d8c10 */ /* 0x000fe400097fe4ff */
[----:B------:R-:W-:-:S03]  /*6ba0*/  ISETP.LT.OR P4, PT, R3, 0x11, !P1 ;  /* 0x000000110300780c */ /* 0x000fc60004f81670 */
[----:B--2---:R-:W-:Y:S01]  /*6bb0*/  @!P3 IADD3 R14, P2, R8, UR41, RZ ;  /* 0x00000029080ebc10 */ /* 0x004fe2000ff5e0ff */
[----:B------:R2:W-:Y:S01]  /*6bc0*/  @!P0 STG.E.U8 desc[UR36][R12.64+0x10], R21 ;  /* 0x000010150c008986 */ /* 0x0005e2000c101124 */
[----:B------:R-:W-:Y:S01]  /*6bd0*/  ISETP.LT.OR P0, PT, R3, 0x12, !P1 ;  /* 0x000000120300780c */ /* 0x000fe20004f01670 */
[----:B------:R-:W-:Y:S01]  /*6be0*/  @!P3 IMAD R33, R33, R120, RZ ;  /* 0x000000782121b224 */ /* 0x000fe200078e02ff */
[----:B------:R-:W-:-:S05]  /*6bf0*/  @!P3 IADD3.X R15, R9, UR40, RZ, P2, !PT ;  /* 0x00000028090fbc10 */ /* 0x000fca00097fe4ff */
[----:B------:R3:W-:Y:S01]  /*6c00*/  @!P3 STG.E.U8 desc[UR36][R14.64+0x11], R33 ;  /* 0x000011210e00b986 */ /* 0x0007e2000c101124 */
[----:B-1----:R-:W-:Y:S01]  /*6c10*/  @!P4 IADD3 R6, P2, R4, UR41, RZ ;  /* 0x000000290406cc10 */ /* 0x002fe2000ff5e0ff */
[-C--:B------:R-:W-:Y:S01]  /*6c20*/  @!P4 IMAD R25, R34, R120.reuse, RZ ;  /* 0x000000782219c224 */ /* 0x080fe200078e02ff */
[----:B------:R-:W-:Y:S02]  /*6c30*/  ISETP.LT.OR P3, PT, R3, 0x19, !P5 ;  /* 0x000000190300780c */ /* 0x000fe40006f61670 */
[----:B------:R-:W-:Y:S01]  /*6c40*/  @!P4 IADD3.X R7, R5, UR40, RZ, P2, !PT ;  /* 0x000000280507cc10 */ /* 0x000fe200097fe4ff */
[----:B------:R-:W-:Y:S01]  /*6c50*/  @!P0 IMAD R35, R35, R120, RZ ;  /* 0x0000007823238224 */ /* 0x000fe200078e02ff */
[----:B0-----:R-:W-:-:S03]  /*6c60*/  @!P0 IADD3 R10, P2, R4, UR41, RZ ;  /* 0x00000029040a8c10 */ /* 0x001fc6000ff5e0ff */
        /* <DEDUP_REMOVED lines=9> */
[----:B---3--:R-:W-:Y:S01]  /*6d00*/  @!P4 IADD3 R14, P2, R8, UR41, RZ ;  /* 0x00000029080ecc10 */ /* 0x008fe2000ff5e0ff */
        /* <DEDUP_REMOVED lines=8> */
[----:B-1----:R-:W-:Y:S01]  /*6d90*/  @!P3 IADD3 R10, P2, R4, UR41, RZ ;  /* 0x00000029040abc10 */ /* 0x002fe2000ff5e0ff */
[----:B------:R1:W-:Y:S01]  /*6da0*/  @!P0 STG.E.U8 desc[UR36][R6.64+0x18], R25 ;  /* 0x0000181906008986 */ /* 0x0003e2000c101124 */
[----:B------:R-:W-:Y:S01]  /*6db0*/  ISETP.LT.OR P0, PT, R3, 0x22, !P5 ;  /* 0x000000220300780c */ /* 0x000fe20006f01670 */
[----:B------:R-:W-:Y:S01]  /*6dc0*/  @!P3 IMAD R39, R39, R120, RZ ;  /* 0x000000782727b224 */ /* 0x000fe200078e02ff */
[----:B------:R-:W-:-:S05]  /*6dd0*/  @!P3 IADD3.X R11, R5, UR40, RZ, P2, !PT ;  /* 0x00000028050bbc10 */ /* 0x000fca00097fe4ff */
[----:B------:R3:W-:Y:S01]  /*6de0*/  @!P3 STG.E.U8 desc[UR36][R10.64+0x19], R39 ;  /* 0x000019270a00b986 */ /* 0x0007e2000c101124 */
[----:B--2---:R-:W-:Y:S01]  /*6df0*/  @!P4 IADD3 R12, P2, R8, UR41, RZ ;  /* 0x00000029080ccc10 */ /* 0x004fe2000ff5e0ff */
        /* <DEDUP_REMOVED lines=52> */
[C---:B------:R-:W-:Y:S02]  /*7140*/  ISETP.LT.OR P2, PT, R3.reuse, 0x39, !P5 ;  /* 0x000000390300780c */ /* 0x040fe40006f41670 */
[----:B------:R-:W-:Y:S01]  /*7150*/  ISETP.LT.OR P5, PT, R3, 0x3a, !P5 ;  /* 0x0000003a0300780c */ /* 0x000fe20006fa1670 */
[----:B------:R3:W-:Y:S01]  /*7160*/  @!P0 STG.E.U8 desc[UR36][R6.64+0x30], R25 ;  /* 0x0000301906008986 */ /* 0x0007e2000c101124 */
[----:B-1----:R-:W-:Y:S01]  /*7170*/  @!P3 IADD3 R10, P4, R4, UR41, RZ ;  /* 0x00000029040abc10 */ /* 0x002fe2000ff9e0ff */
[----:B------:R-:W-:Y:S01]  /*7180*/  @!P3 IMAD R51, R51, R120, RZ ;  /* 0x000000783333b224 */ /* 0x000fe200078e02ff */
[C---:B------:R-:W-:Y:S02]  /*7190*/  ISETP.LT.OR P0, PT, R3.reuse, 0x39, !P1 ;  /* 0x000000390300780c */ /* 0x040fe40004f01670 */
[----:B------:R-:W-:-:S02]  /*71a0*/  ISETP.LT.OR P1, PT, R3, 0x3a, !P1 ;  /* 0x0000003a0300780c */ /* 0x000fc40004f21670 */
[----:B------:R-:W-:-:S03]  /*71b0*/  @!P3 IADD3.X R11, R5, UR40, RZ, P4, !PT ;  /* 0x00000028050bbc10 */ /* 0x000fc6000a7fe4ff */
[-C--:B------:R-:W-:Y:S02]  /*71c0*/  @!P2 IMAD R3, R52, R120.reuse, RZ ;  /* 0x000000783403a224 */ /* 0x080fe400078e02ff */
[----:B------:R4:W-:Y:S01]  /*71d0*/  @!P3 STG.E.U8 desc[UR36][R10.64+0x31], R51 ;  /* 0x000031330a00b986 */ /* 0x0009e2000c101124 */
[C---:B--2---:R-:W-:Y:S01]  /*71e0*/  @!P2 IADD3 R12, P3, R8.reuse, UR41, RZ ;  /* 0x00000029080cac10 */ /* 0x044fe2000ff7e0ff */
[-C--:B------:R-:W-:Y:S01]  /*71f0*/  @!P5 IMAD R53, R53, R120.reuse, RZ ;  /* 0x000000783535d224 */ /* 0x080fe200078e02ff */
[----:B------:R-:W-:Y:S01]  /*7200*/  @!P5 IADD3 R8, P4, R8, UR41, RZ ;  /* 0x000000290808dc10 */ /* 0x000fe2000ff9e0ff */
[-C--:B0-----:R-:W-:Y:S01]  /*7210*/  @!P0 IMAD R15, R54, R120.reuse, RZ ;  /* 0x00000078360f8224 */ /* 0x081fe200078e02ff */
[----:B------:R-:W-:Y:S01]  /*7220*/  @!P2 IADD3.X R13, R9, UR40, RZ, P3, !PT ;  /* 0x00000028090dac10 */ /* 0x000fe20009ffe4ff */
[----:B------:R-:W-:Y:S01]  /*7230*/  @!P1 IMAD R55, R55, R120, RZ ;  /* 0x0000007837379224 */ /* 0x000fe200078e02ff */
[----:B------:R-:W-:Y:S02]  /*7240*/  @!P5 IADD3.X R9, R9, UR40, RZ, P4, !PT ;  /* 0x000000280909dc10 */ /* 0x000fe4000a7fe4ff */
[C---:B---3--:R-:W-:Y:S01]  /*7250*/  @!P0 IADD3 R6, P3, R4.reuse, UR41, RZ ;  /* 0x0000002904068c10 */ /* 0x048fe2000ff7e0ff */
[----:B------:R4:W-:Y:S01]  /*7260*/  @!P2 STG.E.U8 desc[UR36][R12.64+0x38], R3 ;  /* 0x000038030c00a986 */ /* 0x0009e2000c101124 */
[----:B------:R-:W-:-:S02]  /*7270*/  @!P1 IADD3 R4, P4, R4, UR41, RZ ;  /* 0x0000002904049c10 */ /* 0x000fc4000ff9e0ff */
[C---:B------:R-:W-:Y:S01]  /*7280*/  @!P0 IADD3.X R7, R5.reuse, UR40, RZ, P3, !PT ;  /* 0x0000002805078c10 */ /* 0x040fe20009ffe4ff */
[----:B------:R4:W-:Y:S01]  /*7290*/  @!P5 STG.E.U8 desc[UR36][R8.64+0x39], R53 ;  /* 0x000039350800d986 */ /* 0x0009e2000c101124 */
[----:B------:R-:W-:-:S03]  /*72a0*/  @!P1 IADD3.X R5, R5, UR40, RZ, P4, !PT ;  /* 0x0000002805059c10 */ /* 0x000fc6000a7fe4ff */
[----:B------:R4:W-:Y:S04]  /*72b0*/  @!P0 STG.E.U8 desc[UR36][R6.64+0x38], R15 ;  /* 0x0000380f06008986 */ /* 0x0009e8000c101124 */
[----:B------:R4:W-:Y:S02]  /*72c0*/  @!P1 STG.E.U8 desc[UR36][R4.64+0x39], R55 ;  /* 0x0000393704009986 */ /* 0x0009e4000c101124 */
.L_x_48:
[----:B------:R-:W-:Y:S05]  /*72d0*/  BSYNC B0 ;  /* 0x0000000000007941 */ /* 0x000fea0003800000 */
.L_x_32:
[----:B------:R-:W-:Y:S01]  /*72e0*/  ULDC UR4, c[0x0][0xc] ;  /* 0x0000030000047ab9 */ /* 0x000fe20000000800 */
[----:B------:R-:W-:Y:S01]  /*72f0*/  ULDC UR5, c[0x0][0x10] ;  /* 0x0000040000057ab9 */ /* 0x000fe20000000800 */
[----:B----4-:R-:W2:Y:S01]  /*7300*/  LDC R3, c[0x0][0x14] ;  /* 0x00000500ff037b82 */ /* 0x010ea20000000800 */
[----:B------:R-:W-:Y:S01]  /*7310*/  UIMAD.WIDE.U32 UR4, UR4, UR5, URZ ;  /* 0x00000005040472a5 */ /* 0x000fe2000f8e003f */
[----:B------:R-:W-:Y:S02]  /*7320*/  IMAD.MOV.U32 R124, RZ, RZ, -0x1 ;  /* 0xffffffffff7c7424 */ /* 0x000fe400078e00ff */
[----:B------:R-:W-:-:S03]  /*7330*/  IMAD.MOV.U32 R123, RZ, RZ, -0x1 ;  /* 0xffffffffff7b7424 */ /* 0x000fc600078e00ff */
[----:B--2---:R-:W-:-:S04]  /*7340*/  IMAD.WIDE.U32 R16, R3, UR4, R16 ;  /* 0x0000000403107c25 */ /* 0x004fc8000f8e0010 */
[----:B------:R-:W-:Y:S01]  /*7350*/  IMAD R3, R3, UR5, RZ ;  /* 0x0000000503037c24 */ /* 0x000fe2000f8e02ff */
[----:B------:R-:W-:Y:S02]  /*7360*/  ULDC.64 UR4, c[0x0][0x650] ;  /* 0x0001940000047ab9 */ /* 0x000fe40000000a00 */
[----:B------:R-:W-:Y:S01]  /*7370*/  ISETP.GE.U32.AND P0, PT, R16, UR4, PT ;  /* 0x0000000410007c0c */ /* 0x000fe2000bf06070 */
[--C-:B------:R-:W-:Y:S01]  /*7380*/  IMAD.IADD R17, R17, 0x1, R3.reuse ;  /* 0x0000000111117824 */ /* 0x100fe200078e0203 */
[----:B------:R-:W-:-:S04]  /*7390*/  PRMT R3, RZ, 0x7610, R3 ;  /* 0x00007610ff037816 */ /* 0x000fc80000000003 */
[----:B------:R-:W-:-:S13]  /*73a0*/  ISETP.GE.U32.AND.EX P0, PT, R17, UR5, PT, P0 ;  /* 0x0000000511007c0c */ /* 0x000fda000bf06100 */
[----:B------:R-:W-:Y:S05]  /*73b0*/  @P0 BRA `(.L_x_49) ;  /* 0x0000000400640947 */ /* 0x000fea0003800000 */
[----:B------:R-:W2:Y:S01]  /*73c0*/  S2R R12, SR_CTAID.X ;  /* 0x00000000000c7919 */ /* 0x000ea20000002500 */
[----:B------:R-:W3:Y:S01]  /*73d0*/  LDC.64 R10, c[0x0][0x628] ;  /* 0x00018a00ff0a7b82 */ /* 0x000ee20000000a00 */
[----:B------:R-:W-:Y:S01]  /*73e0*/  ULDC UR4, c[0x0][0x150] ;  /* 0x0000540000047ab9 */ /* 0x000fe20000000800 */
[----:B------:R-:W-:Y:S01]  /*73f0*/  IMAD.MOV.U32 R8, RZ, RZ, R16 ;  /* 0x000000ffff087224 */ /* 0x000fe200078e0010 */
[----:B------:R-:W4:Y:S01]  /*7400*/  S2R R24, SR_CTAID.Y ;  /* 0x0000000000187919 */ /* 0x000f220000002600 */
[----:B------:R-:W-:-:S04]  /*7410*/  IMAD.MOV.U32 R9, RZ, RZ, R17 ;  /* 0x000000ffff097224 */ /* 0x000fc800078e0011 */
[----:B------:R-:W0:Y:S08]  /*7420*/  LDC R21, c[0x0][0x144] ;  /* 0x00005100ff157b82 */ /* 0x000e300000000800 */
[----:B------:R-:W0:Y:S08]  /*7430*/  LDC R0, c[0x0][0x630] ;  /* 0x00018c00ff007b82 */ /* 0x000e300000000800 */
[----:B------:R-:W0:Y:S01]  /*7440*/  LDC.64 R14, c[0x0][0x620] ;  /* 0x00018800ff0e7b82 */ /* 0x000e220000000a00 */
[----:B---3--:R-:W-:-:S04]  /*7450*/  ISETP.NE.U32.AND P0, PT, R10, RZ, PT ;  /* 0x000000ff0a00720c */ /* 0x008fc80003f05070 */
[----:B------:R-:W-:Y:S02]  /*7460*/  ISETP.NE.AND.EX P0, PT, R11, RZ, PT, P0 ;  /* 0x000000ff0b00720c */ /* 0x000fe40003f05300 */
[----:B--2---:R-:W-:-:S05]  /*7470*/  I2FP.F32.U32 R3, R12 ;  /* 0x0000000c00037245 */ /* 0x004fca0000201000 */
[----:B------:R-:W-:-:S04]  /*7480*/  FMUL R3, R3, UR4 ;  /* 0x0000000403037c20 */ /* 0x000fc80008400000 */
[----:B------:R2:W3:Y:S02]  /*7490*/  F2I.U32.TRUNC.NTZ R20, R3 ;  /* 0x0000000300147305 */ /* 0x0004e4000020f000 */
[----:B----4-:R-:W-:Y:S05]  /*74a0*/  @!P0 BRA `(.L_x_50) ;  /* 0x0000000000288947 */ /* 0x010fea0003800000 */
[----:B--2---:R-:W2:Y:S02]  /*74b0*/  LDC R3, c[0x0][0x634] ;  /* 0x00018d00ff037b82 */ /* 0x004ea40000000800 */
[----:B--2---:R-:W-:-:S05]  /*74c0*/  IADD3 R3, P0, R16, R3, RZ ;  /* 0x0000000310037210 */ /* 0x004fca0007f1e0ff */
[----:B------:R-:W-:-:S04]  /*74d0*/  IMAD.X R13, RZ, RZ, R17, P0 ;  /* 0x000000ffff0d7224 */ /* 0x000fc800000e0611 */
[----:B-1----:R-:W-:-:S04]  /*74e0*/  IMAD.WIDE.U32 R4, R13, R10, RZ ;  /* 0x0000000a0d047225 */ /* 0x002fc800078e00ff */
[----:B------:R-:W-:-:S04]  /*74f0*/  IMAD.WIDE.U32 R6, P0, R3, R11, R4 ;  /* 0x0000000b03067225 */ /* 0x000fc80007800004 */
[----:B------:R-:W-:-:S04]  /*7500*/  IMAD.WIDE.U32 R4, R3, R10, RZ ;  /* 0x0000000a03047225 */ /* 0x000fc800078e00ff */
[----:B------:R-:W-:Y:S01]  /*7510*/  IMAD.X R9, RZ, RZ, RZ, P0 ;  /* 0x000000ffff097224 */ /* 0x000fe200000e06ff */
[----:B------:R-:W-:Y:S01]  /*7520*/  IADD3 RZ, P0, R5, R6, RZ ;  /* 0x0000000605ff7210 */ /* 0x000fe20007f1e0ff */
[----:B------:R-:W-:-:S04]  /*7530*/  IMAD.MOV.U32 R8, RZ, RZ, R7 ;  /* 0x000000ffff087224 */ /* 0x000fc800078e0007 */
[----:B------:R-:W-:-:S08]  /*7540*/  IMAD.WIDE.U32.X R8, R13, R11, R8, P0 ;  /* 0x0000000b0d087225 */ /* 0x000fd000000e0408 */
.L_x_50:
[----:B------:R-:W4:Y:S01]  /*7550*/  LDC.64 R28, c[0x0][0x640] ;  /* 0x00019000ff1c7b82 */ /* 0x000f220000000a00 */
[-CC-:B0-----:R-:W-:Y:S01]  /*7560*/  SHF.R.U64 R123, R8, R0.reuse, R9.reuse ;  /* 0x00000000087b7219 */ /* 0x181fe20000001209 */
[----:B---3--:R-:W-:Y:S01]  /*7570*/  IMAD.MOV R20, RZ, RZ, -R20 ;  /* 0x000000ffff147224 */ /* 0x008fe200078e0a14 */
[----:B------:R-:W-:Y:S01]  /*7580*/  SHF.R.U32.HI R0, RZ, R0, R9 ;  /* 0x00000000ff007219 */ /* 0x000fe20000011609 */
[----:B------:R-:W-:Y:S01]  /*7590*/  ULDC UR4, c[0x0][0x154] ;  /* 0x0000550000047ab9 */ /* 0x000fe20000000800 */
[----:B--2---:R-:W-:Y:S01]  /*75a0*/  IADD3 R3, P0, RZ, -R123, RZ ;  /* 0x8000007bff037210 */ /* 0x004fe20007f1e0ff */
[----:B------:R-:W-:Y:S02]  /*75b0*/  IMAD R21, R21, R20, R12 ;  /* 0x0000001415157224 */ /* 0x000fe400078e020c */
[----:B------:R-:W0:Y:S01]  /*75c0*/  LDC R6, c[0x0][0x618] ;  /* 0x00018600ff067b82 */ /* 0x000e220000000800 */
[----:B-1----:R-:W-:Y:S02]  /*75d0*/  IMAD.MOV.U32 R7, RZ, RZ, 0x1 ;  /* 0x00000001ff077424 */ /* 0x002fe400078e00ff */
[----:B------:R-:W-:-:S04]  /*75e0*/  IMAD.X R5, RZ, RZ, ~R0, P0 ;  /* 0x000000ffff057224 */ /* 0x000fc800000e0e00 */
[-C--:B------:R-:W-:Y:S01]  /*75f0*/  IMAD R0, R5, R14.reuse, RZ ;  /* 0x0000000e05007224 */ /* 0x080fe200078e02ff */
[----:B------:R-:W1:Y:S01]  /*7600*/  LDC R8, c[0x0][0x608] ;  /* 0x00018200ff087b82 */ /* 0x000e620000000800 */
[----:B------:R-:W-:-:S04]  /*7610*/  IMAD.WIDE.U32 R4, R3, R14, R16 ;  /* 0x0000000e03047225 */ /* 0x000fc800078e0010 */
[----:B------:R-:W-:Y:S01]  /*7620*/  IMAD R3, R3, R15, R0 ;  /* 0x0000000f03037224 */ /* 0x000fe200078e0200 */
[----:B------:R-:W-:Y:S02]  /*7630*/  I2FP.F32.U32 R0, R24 ;  /* 0x0000001800007245 */ /* 0x000fe40000201000 */
[----:B------:R-:W2:Y:S01]  /*7640*/  LDC R26, c[0x0][0x658] ;  /* 0x00019600ff1a7b82 */ /* 0x000ea20000000800 */
[----:B------:R-:W-:Y:S01]  /*7650*/  IMAD.IADD R3, R5, 0x1, R3 ;  /* 0x0000000105037824 */ /* 0x000fe200078e0203 */
[----:B----4-:R-:W-:Y:S01]  /*7660*/  ISETP.NE.U32.AND P0, PT, R28, RZ, PT ;  /* 0x000000ff1c00720c */ /* 0x010fe20003f05070 */
[----:B------:R-:W-:Y:S01]  /*7670*/  FMUL R0, R0, UR4 ;  /* 0x0000000400007c20 */ /* 0x000fe20008400000 */
[----:B------:R-:W-:Y:S02]  /*7680*/  IMAD.MOV.U32 R5, RZ, RZ, -0x1 ;  /* 0xffffffffff057424 */ /* 0x000fe400078e00ff */
[----:B------:R-:W-:Y:S01]  /*7690*/  ISETP.NE.AND.EX P0, PT, R29, RZ, PT, P0 ;  /* 0x000000ff1d00720c */ /* 0x000fe20003f05300 */
[----:B------:R3:W4:Y:S01]  /*76a0*/  F2I.U32.TRUNC.NTZ R13, R0 ;  /* 0x00000000000d7305 */ /* 0x000722000020f000 */
[----:B------:R-:W3:Y:S01]  /*76b0*/  LDC R15, c[0x0][0x148] ;  /* 0x00005200ff0f7b82 */ /* 0x000ee20000000800 */
[----:B0-----:R-:W-:-:S02]  /*76c0*/  SHF.R.U64 R12, R4, R6, R3 ;  /* 0x00000006040c7219 */ /* 0x001fc40000001203 */
[----:B------:R-:W-:-:S05]  /*76d0*/  SHF.R.U32.HI R3, RZ, R6, R3 ;  /* 0x00000006ff037219 */ /* 0x000fca0000011603 */
[----:B------:R-:W0:Y:S01]  /*76e0*/  LDC R20, c[0x0][0x600] ;  /* 0x00018000ff147b82 */ /* 0x000e220000000800 */
[-CC-:B-1----:R-:W-:Y:S02]  /*76f0*/  SHF.R.U64 R10, R12, R8.reuse, R3.reuse ;  /* 0x000000080c0a7219 */ /* 0x182fe40000001203 */
[----:B------:R-:W-:-:S05]  /*7700*/  SHF.R.U32.HI R3, RZ, R8, R3 ;  /* 0x00000008ff037219 */ /* 0x000fca0000011603 */
[----:B------:R-:W1:Y:S01]  /*7710*/  LDC R27, c[0x0][0x648] ;  /* 0x00019200ff1b7b82 */ /* 0x000e620000000800 */
[-C--:B--2---:R-:W-:Y:S02]  /*7720*/  SHF.L.U32 R4, R5, R26.reuse, RZ ;  /* 0x0000001a05047219 */ /* 0x084fe400000006ff */
[-CC-:B------:R-:W-:Y:S02]  /*7730*/  SHF.R.U64 R14, R10, R26.reuse, R3.reuse ;  /* 0x0000001a0a0e7219 */ /* 0x180fe40000001203 */
[----:B------:R-:W-:Y:S02]  /*7740*/  SHF.R.U32.HI R5, RZ, R26, R3 ;  /* 0x0000001aff057219 */ /* 0x000fe40000011603 */
[----:B------:R-:W-:Y:S01]  /*7750*/  LOP3.LUT R25, RZ, R4, RZ, 0x33, !PT ;  /* 0x00000004ff197212 */ /* 0x000fe200078e33ff */
[----:B------:R-:W2:Y:S01]  /*7760*/  LDC R30, c[0x0][0x638] ;  /* 0x00018e00ff1e7b82 */ /* 0x000ea20000000800 */
[----:B------:R-:W-:Y:S01]  /*7770*/  SHF.L.U32 R26, R7, R26, RZ ;  /* 0x0000001a071a7219 */ /* 0x000fe200000006ff */
[----:B------:R-:W-:-:S06]  /*7780*/  IMAD.MOV.U32 R4, RZ, RZ, R14 ;  /* 0x000000ffff047224 */ /* 0x000fcc00078e000e */
[----:B------:R-:W0:Y:S01]  /*7790*/  LDC R31, c[0x0][0x610] ;  /* 0x00018400ff1f7b82 */ /* 0x000e220000000800 */
[----:B----4-:R-:W-:Y:S05]  /*77a0*/  @!P0 BRA `(.L_x_51) ;  /* 0x0000000000288947 */ /* 0x010fea0003800000 */
        /* <DEDUP_REMOVED lines=10> */
.L_x_51:
[----:B------:R-:W-:Y:S01]  /*7850*/  ISETP.NE.AND P0, PT, R2, 0x1, PT ;  /* 0x000000010200780c */ /* 0x000fe20003f05270 */
[----:B0-----:R-:W-:Y:S01]  /*7860*/  VIADD R7, R20, 0xffffffff ;  /* 0xffffffff14077836 */ /* 0x001fe20000000000 */
[----:B-1-3--:R-:W-:Y:S01]  /*7870*/  SHF.R.U64 R0, R4, R27, R5 ;  /* 0x0000001b04007219 */ /* 0x00afe20000001205 */
[----:B------:R-:W-:Y:S01]  /*7880*/  IMAD.MOV R13, RZ, RZ, -R13 ;  /* 0x000000ffff0d7224 */ /* 0x000fe200078e0a0d */
[----:B------:R-:W-:Y:S01]  /*7890*/  LOP3.LUT R5, R10, R25, RZ, 0xc0, !PT ;  /* 0x000000190a057212 */ /* 0x000fe200078ec0ff */
[----:B------:R-:W-:Y:S01]  /*78a0*/  IMAD.MOV.U32 R4, RZ, RZ, 0x1 ;  /* 0x00000001ff047424 */ /* 0x000fe200078e00ff */
[----:B------:R-:W-:Y:S01]  /*78b0*/  LOP3.LUT R12, R12, R7, RZ, 0xc0, !PT ;  /* 0x000000070c0c7212 */ /* 0x000fe200078ec0ff */
[----:B------:R-:W-:Y:S02]  /*78c0*/  IMAD.MOV R3, RZ, RZ, -R0 ;  /* 0x000000ffff037224 */ /* 0x000fe400078e0a00 */
[----:B------:R-:W-:Y:S02]  /*78d0*/  IMAD R0, R26, R0, R5 ;  /* 0x000000001a007224 */ /* 0x000fe400078e0205 */
[----:B--2---:R-:W-:-:S02]  /*78e0*/  IMAD R3, R3, R30, R14 ;  /* 0x0000001e03037224 */ /* 0x004fc400078e020e */
[----:B------:R-:W-:Y:S02]  /*78f0*/  @P0 IMAD R21, R15, R13, R24 ;  /* 0x0000000d0f150224 */ /* 0x000fe400078e0218 */
[----:B------:R-:W-:Y:S01]  /*7900*/  IMAD R5, R3, R20, R12 ;  /* 0x0000001403057224 */ /* 0x000fe200078e020c */
[----:B------:R-:W-:Y:S01]  /*7910*/  PRMT R3, R4, 0x7610, R3 ;  /* 0x0000761004037816 */ /* 0x000fe20000000003 */
[----:B------:R-:W-:-:S05]  /*7920*/  IMAD R0, R0, R31, R21 ;  /* 0x0000001f00007224 */ /* 0x000fca00078e0215 */
[----:B------:R-:W-:Y:S02]  /*7930*/  SEL R124, R5, R0, !P0 ;  /* 0x00000000057c7207 */ /* 0x000fe40004000000 */
[----:B------:R-:W-:-:S07]  /*7940*/  SEL R0, R0, R5, !P0 ;  /* 0x0000000500007207 */ /* 0x000fce0004000000 */
.L_x_49:
[----:B------:R-:W-:Y:S01]  /*7950*/  LOP3.LUT P0, RZ, R3, 0xff, RZ, 0xc0, !PT ;  /* 0x000000ff03ff7812 */ /* 0x000fe2000780c0ff */
[----:B------:R-:W-:-:S12]  /*7960*/  IMAD.MOV.U32 R126, RZ, RZ, R0 ;  /* 0x000000ffff7e7224 */ /* 0x000fd800078e0000 */
[----:B------:R-:W-:Y:S05]  /*7970*/  @P0 BRA `(.L_x_52) ;  /* 0xffffff9800340947 */ /* 0x000fea000383ffff */
[----:B------:R-:W-:Y:S05]  /*7980*/  EXIT ;  /* 0x000000000000794d */ /* 0x000fea0003800000 */
.L_x_7:
[----:B0-----:R-:W-:Y:S01]  /*7990*/  ULDC.64 UR4, c[0x0][0x650] ;  /* 0x0001940000047ab9 */ /* 0x001fe20000000a00 */
        /* <DEDUP_REMOVED lines=25> */
.L_x_54:
[----:B------:R-:W0:Y:S01]  /*7b30*/  LDC.64 R28, c[0x0][0x640] ;  /* 0x00019000ff1c7b82 */ /* 0x000e220000000a00 */
[-CC-:B------:R-:W-:Y:S01]  /*7b40*/  SHF.R.U64 R22, R12, R6.reuse, R13.reuse ;  /* 0x000000060c167219 */ /* 0x180fe2000000120d */
[----:B------:R-:W-:Y:S01]  /*7b50*/  IMAD.MOV.U32 R30, RZ, RZ, 0x1 ;  /* 0x00000001ff1e7424 */ /* 0x000fe200078e00ff */
[----:B------:R-:W-:Y:S02]  /*7b60*/  SHF.R.U32.HI R6, RZ, R6, R13 ;  /* 0x00000006ff067219 */ /* 0x000fe4000001160d */
        /* <DEDUP_REMOVED lines=8> */
[----:B------:R-:W-:Y:S01]  /*7bf0*/  IMAD.IADD R9, R9, 0x1, R11 ;  /* 0x0000000109097824 */ /* 0x000fe200078e020b */
[----:B0-----:R-:W-:-:S04]  /*7c00*/  ISETP.NE.U32.AND P0, PT, R28, RZ, PT ;  /* 0x000000ff1c00720c */ /* 0x001fc80003f05070 */
[----:B------:R-:W-:Y:S02]  /*7c10*/  ISETP.NE.AND.EX P0, PT, R29, RZ, PT, P0 ;  /* 0x000000ff1d00720c */ /* 0x000fe40003f05300 */
[----:B------:R-:W0:Y:S01]  /*7c20*/  LDC R20, c[0x0][0x600] ;  /* 0x00018000ff147b82 */ /* 0x000e220000000800 */
[-CC-:B-1----:R-:W-:Y:S01]  /*7c30*/  SHF.R.U64 R14, R8, R10.reuse, R9.reuse ;  /* 0x0000000a080e7219 */ /* 0x182fe20000001209 */
[----:B------:R-:W-:Y:S01]  /*7c40*/  IMAD.MOV.U32 R8, RZ, RZ, -0x1 ;  /* 0xffffffffff087424 */ /* 0x000fe200078e00ff */
[----:B------:R-:W-:-:S05]  /*7c50*/  SHF.R.U32.HI R9, RZ, R10, R9 ;  /* 0x0000000aff097219 */ /* 0x000fca0000011609 */
[----:B------:R-:W1:Y:S01]  /*7c60*/  LDC R26, c[0x0][0x648] ;  /* 0x00019200ff1a7b82 */ /* 0x000e620000000800 */
[-CC-:B--2---:R-:W-:Y:S02]  /*7c70*/  SHF.R.U64 R21, R14, R12.reuse, R9.reuse ;  /* 0x0000000c0e157219 */ /* 0x184fe40000001209 */
[----:B------:R-:W-:-:S05]  /*7c80*/  SHF.R.U32.HI R6, RZ, R12, R9 ;  /* 0x0000000cff067219 */ /* 0x000fca0000011609 */
[----:B------:R-:W2:Y:S01]  /*7c90*/  LDC R27, c[0x0][0x638] ;  /* 0x00018e00ff1b7b82 */ /* 0x000ea20000000800 */
[-C--:B---3--:R-:W-:Y:S02]  /*7ca0*/  SHF.L.U32 R8, R8, R25.reuse, RZ ;  /* 0x0000001908087219 */ /* 0x088fe400000006ff */
[-CC-:B------:R-:W-:Y:S02]  /*7cb0*/  SHF.R.U64 R23, R21, R25.reuse, R6.reuse ;  /* 0x0000001915177219 */ /* 0x180fe40000001206 */
[----:B------:R-:W-:Y:S02]  /*7cc0*/  LOP3.LUT R32, RZ, R8, RZ, 0x33, !PT ;  /* 0x00000008ff207212 */ /* 0x000fe400078e33ff */
[----:B------:R-:W-:Y:S01]  /*7cd0*/  SHF.R.U32.HI R9, RZ, R25, R6 ;  /* 0x00000019ff097219 */ /* 0x000fe20000011606 */
[----:B------:R-:W3:Y:S01]  /*7ce0*/  LDC R31, c[0x0][0x610] ;  /* 0x00018400ff1f7b82 */ /* 0x000ee20000000800 */
[----:B------:R-:W-:Y:S01]  /*7cf0*/  IMAD.MOV.U32 R8, RZ, RZ, R23 ;  /* 0x000000ffff087224 */ /* 0x000fe200078e0017 */
[----:B------:R-:W-:Y:S06]  /*7d00*/  @!P0 BRA `(.L_x_55) ;  /* 0x0000000000288947 */ /* 0x000fec0003800000 */
        /* <DEDUP_REMOVED lines=10> */
.L_x_55:
[----:B------:R-:W-:Y:S02]  /*7db0*/  ISETP.NE.AND P0, PT, R2, 0x1, PT ;  /* 0x000000010200780c */ /* 0x000fe40003f05270 */
[----:B-1----:R-:W-:Y:S01]  /*7dc0*/  SHF.R.U64 R6, R8, R26, R9 ;  /* 0x0000001a08067219 */ /* 0x002fe20000001209 */
[----:B0-----:R-:W-:Y:S01]  /*7dd0*/  VIADD R9, R20, 0xffffffff ;  /* 0xffffffff14097836 */ /* 0x001fe20000000000 */
[----:B------:R-:W-:Y:S02]  /*7de0*/  SHF.L.U32 R30, R30, R25, RZ ;  /* 0x000000191e1e7219 */ /* 0x000fe400000006ff */
[----:B------:R-:W-:Y:S01]  /*7df0*/  LOP3.LUT R5, R21, R32, RZ, 0xc0, !PT ;  /* 0x0000002015057212 */ /* 0x000fe200078ec0ff */
[----:B------:R-:W-:-:S04]  /*7e00*/  IMAD.MOV R8, RZ, RZ, -R6 ;  /* 0x000000ffff087224 */ /* 0x000fc800078e0a06 */
[----:B------:R-:W-:Y:S01]  /*7e10*/  IMAD R6, R30, R6, R5 ;  /* 0x000000061e067224 */ /* 0x000fe200078e0205 */
[----:B------:R-:W-:Y:S01]  /*7e20*/  LOP3.LUT R5, R14, R9, RZ, 0xc0, !PT ;  /* 0x000000090e057212 */ /* 0x000fe200078ec0ff */
[----:B------:R-:W-:Y:S02]  /*7e30*/  @P0 IMAD R3, R7, R24, R4 ;  /* 0x0000001807030224 */ /* 0x000fe400078e0204 */
[----:B--2---:R-:W-:Y:S02]  /*7e40*/  IMAD R4, R8, R27, R23 ;  /* 0x0000001b08047224 */ /* 0x004fe400078e0217 */
[----:B---3--:R-:W-:Y:S02]  /*7e50*/  IMAD R3, R6, R31, R3 ;  /* 0x0000001f06037224 */ /* 0x008fe400078e0203 */
[----:B------:R-:W-:Y:S02]  /*7e60*/  IMAD R4, R4, R20, R5 ;  /* 0x0000001404047224 */ /* 0x000fe400078e0205 */
[----:B------:R-:W-:-:S02]  /*7e70*/  IMAD.MOV.U32 R8, RZ, RZ, 0x1 ;  /* 0x00000001ff087424 */ /* 0x000fc400078e00ff */
[----:B------:R-:W-:Y:S01]  /*7e80*/  IMAD.MOV.U32 R6, RZ, RZ, R22 ;  /* 0x000000ffff067224 */ /* 0x000fe200078e0016 */
[----:B------:R-:W-:Y:S02]  /*7e90*/  SEL R21, R4, R3, !P0 ;  /* 0x0000000304157207 */ /* 0x000fe40004000000 */
[----:B------:R-:W-:-:S07]  /*7ea0*/  SEL R20, R3, R4, !P0 ;  /* 0x0000000403147207 */ /* 0x000fce0004000000 */
.L_x_53:
[----:B------:R-:W-:-:S08]  /*7eb0*/  NOP ;  /* 0x0000000000007918 */ /* 0x000fd00000000000 */
[----:B------:R-:W0:-:S00]  /*7ec0*/  USETMAXREG.DEALLOC.CTAPOOL 0x28 ;  /* 0x00000028000079c8 */ /* 0x000e0000080e0500 */
[----:B0-----:R-:W-:-:S13]  /*7ed0*/  ISETP.NE.AND P0, PT, R0, RZ, PT ;  /* 0x000000ff0000720c */ /* 0x001fda0003f05270 */
[----:B------:R-:W-:Y:S05]  /*7ee0*/  @P0 EXIT ;  /* 0x000000000000094d */ /* 0x000fea0003800000 */
[----:B------:R-:W-:Y:S01]  /*7ef0*/  LOP3.LUT P0, RZ, R8, 0xff, RZ, 0xc0, !PT ;  /* 0x000000ff08ff7812 */ /* 0x000fe2000780c0ff */
[----:B------:R-:W-:Y:S02]  /*7f00*/  IMAD.MOV.U32 R0, RZ, RZ, 0x1 ;  /* 0x00000001ff007424 */ /* 0x000fe400078e00ff */
[----:B------:R-:W-:-:S10]  /*7f10*/  IMAD.MOV.U32 R3, RZ, RZ, RZ ;  /* 0x000000ffff037224 */ /* 0x000fd400078e00ff */
[----:B------:R-:W-:Y:S05]  /*7f20*/  @!P0 BRA `(.L_x_56) ;  /* 0x0000000c004c8947 */ /* 0x000fea0003800000 */
[----:B------:R-:W0:Y:S01]  /*7f30*/  LDC R0, c[0x0][0x28c] ;  /* 0x0000a300ff007b82 */ /* 0x000e220000000800 */
[----:B------:R-:W1:Y:S01]  /*7f40*/  S2R R10, SR_CgaCtaId ;  /* 0x00000000000a7919 */ /* 0x000e620000008800 */
[----:B------:R-:W-:Y:S01]  /*7f50*/  ULDC UR5, c[0x0][0x658] ;  /* 0x0001960000057ab9 */ /* 0x000fe20000000800 */
[----:B------:R-:W-:Y:S01]  /*7f60*/  UMOV UR7, 0xffffffff ;  /* 0xffffffff00077882 */ /* 0x000fe20000000000 */
[----:B------:R-:W-:Y:S01]  /*7f70*/  ULDC UR6, c[0x0][0xc] ;  /* 0x0000030000067ab9 */ /* 0x000fe20000000800 */
[----:B------:R-:W-:Y:S01]  /*7f80*/  USHF.L.U32 UR8, UR7, UR5, URZ ;  /* 0x0000000507087299 */ /* 0x000fe2000800063f */
[----:B------:R-:W-:Y:S01]  /*7f90*/  BSSY B0, `(.L_x_56) ;  /* 0x00000cc000007945 */ /* 0x000fe20003800000 */
[----:B------:R-:W-:Y:S01]  /*7fa0*/  UMOV UR9, 0x1 ;  /* 0x0000000100097882 */ /* 0x000fe20000000000 */
[----:B------:R-:W-:Y:S01]  /*7fb0*/  ULDC UR7, c[0x0][0x10] ;  /* 0x0000040000077ab9 */ /* 0x000fe20000000800 */
[----:B------:R-:W-:Y:S01]  /*7fc0*/  USHF.L.U32 UR18, UR9, UR5, URZ ;  /* 0x0000000509127299 */ /* 0x000fe2000800063f */
[----:B------:R-:W-:Y:S01]  /*7fd0*/  IMAD.MOV.U32 R9, RZ, RZ, 0x1 ;  /* 0x00000001ff097424 */ /* 0x000fe200078e00ff */
[----:B------:R-:W-:Y:S01]  /*7fe0*/  UIMAD.WIDE.U32 UR6, UR6, UR7, URZ ;  /* 0x00000007060672a5 */ /* 0x000fe2000f8e003f */
[----:B------:R-:W-:Y:S01]  /*7ff0*/  LOP3.LUT R13, R19, 0x2, RZ, 0xfc, !PT ;  /* 0x00000002130d7812 */ /* 0x000fe200078efcff */
[----:B------:R-:W-:Y:S01]  /*8000*/  ULDC UR5, c[0x0][0x14] ;  /* 0x0000050000057ab9 */ /* 0x000fe20000000800 */
[----:B------:R-:W-:Y:S01]  /*8010*/  ULDC UR4, c[0x0][0x600] ;  /* 0x0001800000047ab9 */ /* 0x000fe20000000800 */
[----:B------:R-:W-:-:S02]  /*8020*/  UIMAD.WIDE.U32 UR22, UR6, UR5, URZ ;  /* 0x00000005061672a5 */ /* 0x000fc4000f8e003f */
[----:B------:R-:W-:Y:S02]  /*8030*/  UIMAD UR13, UR7, UR5, URZ ;  /* 0x00000005070d72a4 */ /* 0x000fe4000f8e023f */
[----:B------:R-:W-:Y:S02]  /*8040*/  UIADD3 UR4, UR4, -0x1, URZ ;  /* 0xffffffff04047890 */ /* 0x000fe4000fffe03f */
[----:B------:R-:W-:Y:S02]  /*8050*/  ULOP3.LUT UR17, URZ, UR8, URZ, 0x33, !UPT ;  /* 0x000000083f117292 */ /* 0x000fe4000f8e333f */
[----:B------:R-:W-:Y:S01]  /*8060*/  UIADD3 UR13, UR23, UR13, URZ ;  /* 0x0000000d170d7290 */ /* 0x000fe2000fffe03f */
[----:B0-----:R-:W-:Y:S01]  /*8070*/  VIADD R0, R0, 0x7f ;  /* 0x0000007f00007836 */ /* 0x001fe20000000000 */
[----:B------:R-:W-:-:S04]  /*8080*/  ULDC.64 UR24, c[0x0][0x198] ;  /* 0x0000660000187ab9 */ /* 0x000fc80000000a00 */
[----:B------:R-:W-:-:S04]  /*8090*/  SHF.R.S32.HI R3, RZ, 0x1f, R0 ;  /* 0x0000001fff037819 */ /* 0x000fc80000011400 */
[----:B------:R-:W-:Y:S01]  /*80a0*/  LEA.HI R8, R3, R0, RZ, 0x7 ;  /* 0x0000000003087211 */ /* 0x000fe200078f38ff */
[C---:B-1----:R-:W-:Y:S02]  /*80b0*/  IMAD.SHL.U32 R4, R10.reuse, 0x1000, RZ ;  /* 0x000010000a047824 */ /* 0x042fe400078e00ff */
[----:B------:R-:W-:Y:S01]  /*80c0*/  IMAD.SHL.U32 R10, R10, 0x20, RZ ;  /* 0x000000200a0a7824 */ /* 0x000fe200078e00ff */
[----:B------:R-:W-:Y:S01]  /*80d0*/  SHF.R.S32.HI R8, RZ, 0x7, R8 ;  /* 0x00000007ff087819 */ /* 0x000fe20000011408 */
[----:B------:R-:W-:Y:S01]  /*80e0*/  IMAD.MOV.U32 R0, RZ, RZ, 0x1 ;  /* 0x00000001ff007424 */ /* 0x000fe200078e00ff */
[----:B------:R-:W-:Y:S01]  /*80f0*/  LOP3.LUT R4, R4, 0x1000, RZ, 0xc0, !PT ;  /* 0x0000100004047812 */ /* 0x000fe200078ec0ff */
[----:B------:R-:W-:Y:S01]  /*8100*/  IMAD.MOV.U32 R3, RZ, RZ, RZ ;  /* 0x000000ffff037224 */ /* 0x000fe200078e00ff */
[----:B------:R-:W-:Y:S01]  /*8110*/  LOP3.LUT R10, R10, 0x20, RZ, 0xc0, !PT ;  /* 0x000000200a0a7812 */ /* 0x000fe200078ec0ff */
[----:B------:R-:W-:Y:S01]  /*8120*/  VIADD R12, R8, 0x1 ;  /* 0x00000001080c7836 */ /* 0x000fe20000000000 */
[----:B------:R-:W-:-:S07]  /*8130*/  LOP3.LUT R11, R4, 0x30100, RZ, 0xfc, !PT ;  /* 0x00030100040b7812 */ /* 0x000fce00078efcff */
.L_x_67:
[----:B------:R-:W-:-:S03]  /*8140*/  UMOV UR5, 0xffffffff ;  /* 0xffffffff00057882 */ /* 0x000fc60000000000 */
[----:B------:R-:W-:Y:S05]  /*8150*/  BRA.DIV UR5, `(.L_x_57) ;  /* 0x0000000e05a87947 */ /* 0x000fea000b800000 */
[----:B------:R-:W-:-:S13]  /*8160*/  ELECT P6, URZ, PT ;  /* 0x00000000003f782f */ /* 0x000fda00038c0000 */
.L_x_78:
[----:B------:R-:W0:Y:S01]  /*8170*/  LDC R4, c[0x0][0x28c] ;  /* 0x0000a300ff047b82 */ /* 0x000e220000000800 */
[----:B------:R-:W-:Y:S01]  /*8180*/  BSSY B1, `(.L_x_58) ;  /* 0x0000038000017945 */ /* 0x000fe20003800000 */
[----:B0-----:R-:W-:-:S13]  /*8190*/  ISETP.LT.OR P6, PT, R4, 0x1, !P6 ;  /* 0x000000010400780c */ /* 0x001fda00077c1670 */
[----:B------:R-:W-:Y:S05]  /*81a0*/  @P6 BRA `(.L_x_59) ;  /* 0x0000000000d46947 */ /* 0x000fea0003800000 */
[----:B------:R-:W-:Y:S02]  /*81b0*/  IMAD R21, R21, 0x40, R10 ;  /* 0x0000004015157824 */ /* 0x000fe400078e020a */
[----:B------:R-:W-:Y:S02]  /*81c0*/  IMAD R22, R20, 0x180, RZ ;  /* 0x0000018014167824 */ /* 0x000fe400078e02ff */
[----:B------:R-:W-:Y:S02]  /*81d0*/  IMAD.MOV.U32 R24, RZ, RZ, RZ ;  /* 0x000000ffff187224 */ /* 0x000fe400078e00ff */
[----:B------:R-:W-:Y:S02]  /*81e0*/  IMAD.MOV.U32 R4, RZ, RZ, R12 ;  /* 0x000000ffff047224 */ /* 0x000fe400078e000c */
[----:B------:R-:W-:Y:S02]  /*81f0*/  IMAD.MOV.U32 R5, RZ, RZ, R0 ;  /* 0x000000ffff057224 */ /* 0x000fe400078e0000 */
[----:B------:R-:W-:-:S07]  /*8200*/  IMAD.MOV.U32 R14, RZ, RZ, R3 ;  /* 0x000000ffff0e7224 */ /* 0x000fce00078e0003 */
.L_x_62:
[----:B------:R-:W0:Y:S01]  /*8210*/  S2R R20, SR_CgaCtaId ;  /* 0x0000000000147919 */ /* 0x000e220000008800 */
[----:B------:R-:W-:Y:S02]  /*8220*/  MOV R7, 0x400 ;  /* 0x0000040000077802 */ /* 0x000fe40000000f00 */
[----:B------:R-:W-:-:S13]  /*8230*/  LOP3.LUT P1, RZ, R18, 0x7f, RZ, 0xc0, !PT ;  /* 0x0000007f12ff7812 */ /* 0x000fda000782c0ff */
[----:B------:R-:W1:Y:S01]  /*8240*/  @!P1 LDC R15, c[0x0][0x500] ;  /* 0x00014000ff0f9b82 */ /* 0x000e620000000800 */
[----:B0-----:R-:W-:Y:S02]  /*8250*/  LEA R23, R20, R7, 0x18 ;  /* 0x0000000714177211 */ /* 0x001fe400078ec0ff */
[----:B------:R-:W-:-:S03]  /*8260*/  SHF.L.U32 R7, R5, 0x1f, RZ ;  /* 0x0000001f05077819 */ /* 0x000fc600000006ff */
[----:B------:R-:W-:-:S04]  /*8270*/  IMAD R20, R14, 0x8, R23 ;  /* 0x000000080e147824 */ /* 0x000fc800078e0217 */
[----:B------:R-:W0:Y:S02]  /*8280*/  SYNCS.PHASECHK.TRANS64.TRYWAIT P0, [R20+URZ+0x20], R7 ;  /* 0x00002007140075a7 */ /* 0x000e24000800017f */
[----:B01----:R-:W-:Y:S05]  /*8290*/  @!P0 BRA `(.L_x_60) ;  /* 0x0000000c00788947 */ /* 0x003fea0003800000 */
.L_x_79:
[----:B0-----:R-:W-:Y:S01]  /*82a0*/  PRMT R7, R13, 0x9910, RZ ;  /* 0x000099100d077816 */ /* 0x001fe200000000ff */
[----:B------:R0:W-:Y:S03]  /*82b0*/  @!P1 SYNCS.ARRIVE.TRANS64 RZ, [R20+URZ], R15 ;  /* 0x0000000f14ff99a7 */ /* 0x0001e6000800003f */
[----:B------:R-:W-:-:S13]  /*82c0*/  ISETP.NE.AND P0, PT, R7, 0x2, PT ;  /* 0x000000020700780c */ /* 0x000fda0003f05270 */
[----:B0-----:R-:W-:Y:S05]  /*82d0*/  @P0 BRA `(.L_x_61) ;  /* 0x0000000000040947 */ /* 0x001fea0003800000 */
[----:B------:R-:W-:Y:S01]  /*82e0*/  BPT.TRAP 0x1 ;  /* 0x000000040000795c */ /* 0x000fe20000300000 */
.L_x_61:
[----:B------:R-:W-:Y:S01]  /*82f0*/  IMAD R7, R14, 0xc000, R23 ;  /* 0x0000c0000e077824 */ /* 0x000fe200078e0217 */
[----:B------:R-:W-:Y:S01]  /*8300*/  R2UR UR19, R23 ;  /* 0x00000000171372ca */ /* 0x000fe200000e0000 */
[----:B------:R-:W-:Y:S01]  /*8310*/  VIADD R4, R4, 0xffffffff ;  /* 0xffffffff04047836 */ /* 0x000fe20000000000 */
[----:B------:R-:W-:Y:S01]  /*8320*/  R2UR UR9, R20 ;  /* 0x00000000140972ca */ /* 0x000fe200000e0000 */
[----:B------:R-:W-:Y:S01]  /*8330*/  UIADD3 UR6, UP0, UR24, 0xf0, URZ ;  /* 0x000000f018067890 */ /* 0x000fe2000ff1e03f */
[----:B------:R-:W-:Y:S01]  /*8340*/  R2UR UR5, R7 ;  /* 0x00000000070572ca */ /* 0x000fe200000e0000 */
[----:B------:R-:W-:Y:S01]  /*8350*/  IMAD R7, R14, 0x2000, R11 ;  /* 0x000020000e077824 */ /* 0x000fe200078e020b */
[----:B------:R-:W-:Y:S01]  /*8360*/  R2UR UR11, R22 ;  /* 0x00000000160b72ca */ /* 0x000fe200000e0000 */
[----:B------:R-:W-:Y:S01]  /*8370*/  UIADD3 UR26, UP1, UR24, 0x1f0, URZ ;  /* 0x000001f0181a7890 */ /* 0x000fe2000ff3e03f */
[----:B------:R-:W-:Y:S01]  /*8380*/  R2UR UR10, R24 ;  /* 0x00000000180a72ca */ /* 0x000fe200000e0000 */
[----:B------:R-:W-:Y:S01]  /*8390*/  UIADD3.X UR7, URZ, UR25, URZ, UP0, !UPT ;  /* 0x000000193f077290 */ /* 0x000fe200087fe43f */
[----:B------:R-:W-:Y:S01]  /*83a0*/  R2UR UR8, R7 ;  /* 0x00000000070872ca */ /* 0x000fe200000e0000 */
[----:B------:R-:W-:Y:S01]  /*83b0*/  VIADD R14, R14, 0x1 ;  /* 0x000000010e0e7836 */ /* 0x000fe20000000000 */
[----:B------:R-:W-:Y:S01]  /*83c0*/  R2UR UR12, R6 ;  /* 0x00000000060c72ca */ /* 0x000fe200000e0000 */
[----:B------:R-:W-:Y:S01]  /*83d0*/  UIADD3.X UR27, URZ, UR25, URZ, UP1, !UPT ;  /* 0x000000193f1b7290 */ /* 0x000fe20008ffe43f */
[----:B------:R-:W-:Y:S01]  /*83e0*/  R2UR UR20, R21 ;  /* 0x00000000151472ca */ /* 0x000fe200000e0000 */
[----:B------:R-:W-:Y:S01]  /*83f0*/  UMOV UR14, 0x0 ;  /* 0x00000000000e7882 */ /* 0x000fe20000000000 */
[----:B------:R-:W-:Y:S01]  /*8400*/  ISETP.GT.AND P1, PT, R4, 0x1, PT ;  /* 0x000000010400780c */ /* 0x000fe20003f24270 */
[----:B------:R-:W-:Y:S01]  /*8410*/  UIADD3 UR16, UR5, 0x100, URZ ;  /* 0x0000010005107890 */ /* 0x000fe2000fffe03f */
[----:B------:R-:W-:Y:S01]  /*8420*/  ISETP.NE.AND P0, PT, R14, 0x4, PT ;  /* 0x000000040e00780c */ /* 0x000fe20003f05270 */
[----:B------:R-:W-:Y:S01]  /*8430*/  UMOV UR15, 0x10000000 ;  /* 0x10000000000f7882 */ /* 0x000fe20000000000 */
[----:B------:R-:W-:Y:S01]  /*8440*/  UMOV UR21, 0x30000 ;  /* 0x0003000000157882 */ /* 0x000fe20000000000 */
[----:B------:R-:W-:Y:S01]  /*8450*/  VIADD R24, R24, 0x80 ;  /* 0x0000008018187836 */ /* 0x000fe20000000000 */
[----:B------:R-:W-:Y:S01]  /*8460*/  SEL R20, RZ, 0x1, P0 ;  /* 0x00000001ff147807 */ /* 0x000fe20000000000 */
[----:B------:R-:W-:Y:S01]  /*8470*/  UIADD3 UR5, UR19, UR8, URZ ;  /* 0x0000000813057290 */ /* 0x000fe2000fffe03f */
[----:B------:R-:W-:-:S02]  /*8480*/  SEL R14, R14, RZ, P0 ;  /* 0x000000ff0e0e7207 */ /* 0x000fc40000000000 */
[----:B------:R-:W-:Y:S01]  /*8490*/  UMOV UR8, UR16 ;  /* 0x0000001000087c82 */ /* 0x000fe20008000000 */
[----:B------:R-:W-:Y:S01]  /*84a0*/  LOP3.LUT R5, R5, R20, RZ, 0x3c, !PT ;  /* 0x0000001405057212 */ /* 0x000fe200078e3cff */
[----:B------:R0:W-:Y:S02]  /*84b0*/  UTMALDG.3D [UR8], [UR6], desc[UR14] ;  /* 0x00000e08060075b4 */ /* 0x0001e40008011000 */
[----:B0-----:R-:W-:Y:S01]  /*84c0*/  UMOV UR11, UR20 ;  /* 0x00000014000b7c82 */ /* 0x001fe20008000000 */
[----:B------:R-:W-:Y:S02]  /*84d0*/  UMOV UR8, UR5 ;  /* 0x0000000500087c82 */ /* 0x000fe40008000000 */
[----:B------:R0:W-:Y:S02]  /*84e0*/  UTMALDG.3D.MULTICAST [UR8], [UR26], UR21, desc[UR14] ;  /* 0x00000e081a0073b4 */ /* 0x0001e40008011815 */
[----:B0-----:R-:W-:Y:S05]  /*84f0*/  @P1 BRA `(.L_x_62) ;  /* 0xfffffffc00441947 */ /* 0x001fea000383ffff */
.L_x_59:
[----:B------:R-:W-:Y:S05]  /*8500*/  BSYNC B1 ;  /* 0x0000000000017941 */ /* 0x000fea0003800000 */
.L_x_58:
[----:B------:R-:W-:Y:S01]  /*8510*/  LOP3.LUT P1, RZ, R9, 0xff, RZ, 0xc0, !PT ;  /* 0x000000ff09ff7812 */ /* 0x000fe2000782c0ff */
[----:B------:R-:W-:Y:S01]  /*8520*/  IMAD.IADD R3, R8, 0x1, R3 ;  /* 0x0000000108037824 */ /* 0x000fe200078e0203 */
[----:B------:R-:W-:Y:S01]  /*8530*/  IADD3 R16, P2, R16, UR22, RZ ;  /* 0x0000001610107c10 */ /* 0x000fe2000ff5e0ff */
[----:B------:R-:W-:Y:S01]  /*8540*/  ULDC.64 UR6, c[0x0][0x650] ;  /* 0x0001940000067ab9 */ /* 0x000fe20000000a00 */
[----:B------:R-:W-:Y:S01]  /*8550*/  BSSY B1, `(.L_x_63) ;  /* 0x000006d000017945 */ /* 0x000fe20003800000 */
[----:B------:R-:W-:Y:S01]  /*8560*/  IMAD.MOV.U32 R20, RZ, RZ, -0x1 ;  /* 0xffffffffff147424 */ /* 0x000fe200078e00ff */
[----:B------:R-:W-:Y:S01]  /*8570*/  ISETP.GT.U32.AND P0, PT, R3, 0x3, PT ;  /* 0x000000030300780c */ /* 0x000fe20003f04070 */
[----:B------:R-:W-:Y:S01]  /*8580*/  IMAD.MOV.U32 R21, RZ, RZ, -0x1 ;  /* 0xffffffffff157424 */ /* 0x000fe200078e00ff */
[----:B------:R-:W-:Y:S02]  /*8590*/  SHF.R.U32.HI R4, RZ, 0x2, R3 ;  /* 0x00000002ff047819 */ /* 0x000fe40000011603 */
[----:B------:R-:W-:-:S02]  /*85a0*/  ISETP.LT.U32.AND P0, PT, R8, 0x4, P0 ;  /* 0x000000040800780c */ /* 0x000fc40000701070 */
[----:B------:R-:W-:Y:S01]  /*85b0*/  IADD3.X R17, R17, UR13, RZ, P2, !PT ;  /* 0x0000000d11117c10 */ /* 0x000fe200097fe4ff */
[----:B------:R-:W0:Y:S01]  /*85c0*/  @P1 S2R R6, SR_CgaCtaId ;  /* 0x0000000000061919 */ /* 0x000e220000008800 */
[----:B------:R-:W-:Y:S02]  /*85d0*/  @P1 MOV R5, 0x400 ;  /* 0x0000040000051802 */ /* 0x000fe40000000f00 */
[----:B------:R-:W-:Y:S02]  /*85e0*/  ISETP.GE.U32.AND P2, PT, R16, UR6, PT ;  /* 0x0000000610007c0c */ /* 0x000fe4000bf46070 */
[----:B------:R-:W-:Y:S02]  /*85f0*/  LOP3.LUT R4, R4, 0x1, RZ, 0xc0, !PT ;  /* 0x0000000104047812 */ /* 0x000fe400078ec0ff */
[----:B------:R-:W-:Y:S02]  /*8600*/  LOP3.LUT R3, R3, 0x3, RZ, 0xc0, !PT ;  /* 0x0000000303037812 */ /* 0x000fe400078ec0ff */
[----:B------:R-:W-:-:S02]  /*8610*/  PRMT R9, RZ, 0x7610, R9 ;  /* 0x00007610ff097816 */ /* 0x000fc40000000009 */
[----:B0-----:R-:W-:Y:S01]  /*8620*/  @P1 LEA R5, R6, R5, 0x18 ;  /* 0x0000000506051211 */ /* 0x001fe200078ec0ff */
[----:B------:R-:W-:-:S03]  /*8630*/  IMAD.MOV.U32 R6, RZ, RZ, -0x1 ;  /* 0xffffffffff067424 */ /* 0x000fc600078e00ff */
[----:B------:R0:W-:Y:S01]  /*8640*/  @P1 SYNCS.ARRIVE.TRANS64.A1T0 RZ, [R5+URZ+0x58], RZ ;  /* 0x000058ff05ff19a7 */ /* 0x0001e2000810003f */
[----:B------:R-:W-:-:S04]  /*8650*/  ISETP.NE.U32.AND P1, PT, R4, 0x1, PT ;  /* 0x000000010400780c */ /* 0x000fc80003f25070 */
[----:B------:R-:W-:Y:S02]  /*8660*/  ISETP.GT.U32.AND P1, PT, R8, 0x3, !P1 ;  /* 0x000000030800780c */ /* 0x000fe40004f24070 */
[----:B0-----:R-:W-:Y:S02]  /*8670*/  SEL R5, RZ, 0x1, !P0 ;  /* 0x00000001ff057807 */ /* 0x001fe40004000000 */
[----:B------:R-:W-:Y:S02]  /*8680*/  ISETP.GE.U32.AND.EX P0, PT, R17, UR7, PT, P2 ;  /* 0x0000000711007c0c */ /* 0x000fe4000bf06120 */
[----:B------:R-:W-:-:S04]  /*8690*/  SEL R4, RZ, 0x1, !P1 ;  /* 0x00000001ff047807 */ /* 0x000fc80004800000 */
[----:B------:R-:W-:Y:S02]  /*86a0*/  LOP3.LUT R0, R4, R0, R5, 0x96, !PT ;  /* 0x0000000004007212 */ /* 0x000fe400078e9605 */
[----:B------:R-:W-:-:S05]  /*86b0*/  PRMT R4, RZ, 0x7610, R4 ;  /* 0x00007610ff047816 */ /* 0x000fca0000000004 */
[----:B------:R-:W-:Y:S05]  /*86c0*/  @P0 BRA `(.L_x_64) ;  /* 0x0000000400540947 */ /* 0x000fea0003800000 */
[----:B------:R-:W0:Y:S01]  /*86d0*/  S2R R15, SR_CTAID.X ;  /* 0x00000000000f7919 */ /* 0x000e220000002500 */
[----:B------:R-:W-:Y:S01]  /*86e0*/  ULDC.64 UR6, c[0x0][0x628] ;  /* 0x00018a0000067ab9 */ /* 0x000fe20000000a00 */
[----:B------:R-:W-:Y:S01]  /*86f0*/  ULDC UR8, c[0x0][0x630] ;  /* 0x00018c0000087ab9 */ /* 0x000fe20000000800 */
[----:B------:R-:W-:Y:S01]  /*8700*/  ISETP.NE.U32.AND P0, PT, RZ, UR6, PT ;  /* 0x00000006ff007c0c */ /* 0x000fe2000bf05070 */
[----:B------:R-:W1:Y:S01]  /*8710*/  S2R R20, SR_CTAID.Y ;  /* 0x0000000000147919 */ /* 0x000e620000002600 */
[----:B------:R-:W-:Y:S01]  /*8720*/  ULDC UR9, c[0x0][0x150] ;  /* 0x0000540000097ab9 */ /* 0x000fe20000000800 */
[----:B------:R-:W-:Y:S01]  /*8730*/  IMAD.MOV.U32 R4, RZ, RZ, R16 ;  /* 0x000000ffff047224 */ /* 0x000fe200078e0010 */
[----:B------:R-:W-:Y:S01]  /*8740*/  ISETP.NE.AND.EX P0, PT, RZ, UR7, PT, P0 ;  /* 0x00000007ff007c0c */ /* 0x000fe2000bf05300 */
[----:B------:R-:W-:Y:S01]  /*8750*/  IMAD.MOV.U32 R5, RZ, RZ, R17 ;  /* 0x000000ffff057224 */ /* 0x000fe200078e0011 */
[----:B0-----:R-:W-:-:S11]  /*8760*/  I2FP.F32.U32 R22, R15 ;  /* 0x0000000f00167245 */ /* 0x001fd60000201000 */
[----:B------:R-:W-:Y:S05]  /*8770*/  @!P0 BRA `(.L_x_65) ;  /* 0x0000000000288947 */ /* 0x000fea0003800000 */
[----:B------:R-:W-:Y:S02]  /*8780*/  ULDC UR5, c[0x0][0x634] ;  /* 0x00018d0000057ab9 */ /* 0x000fe40000000800 */
[----:B------:R-:W-:-:S05]  /*8790*/  IADD3 R5, P0, R16, UR5, RZ ;  /* 0x0000000510057c10 */ /* 0x000fca000ff1e0ff */
[----:B------:R-:W-:-:S04]  /*87a0*/  IMAD.X R21, RZ, RZ, R17, P0 ;  /* 0x000000ffff157224 */ /* 0x000fc800000e0611 */
[----:B------:R-:W-:-:S04]  /*87b0*/  IMAD.WIDE.U32 R6, R21, UR6, RZ ;  /* 0x0000000615067c25 */ /* 0x000fc8000f8e00ff */
[----:B------:R-:W-:-:S04]  /*87c0*/  IMAD.WIDE.U32 R6, P0, R5, UR7, R6 ;  /* 0x0000000705067c25 */ /* 0x000fc8000f800006 */
[----:B------:R-:W-:-:S04]  /*87d0*/  IMAD.WIDE.U32 R4, R5, UR6, RZ ;  /* 0x0000000605047c25 */ /* 0x000fc8000f8e00ff */
[----:B------:R-:W-:Y:S01]  /*87e0*/  IMAD.MOV.U32 R4, RZ, RZ, R7 ;  /* 0x000000ffff047224 */ /* 0x000fe200078e0007 */
[----:B------:R-:W-:Y:S01]  /*87f0*/  IADD3 RZ, P1, R5, R6, RZ ;  /* 0x0000000605ff7210 */ /* 0x000fe20007f3e0ff */
[----:B------:R-:W-:-:S04]  /*8800*/  IMAD.X R5, RZ, RZ, RZ, P0 ;  /* 0x000000ffff057224 */ /* 0x000fc800000e06ff */
[----:B------:R-:W-:-:S08]  /*8810*/  IMAD.WIDE.U32.X R4, R21, UR7, R4, P1 ;  /* 0x0000000715047c25 */ /* 0x000fd000088e0404 */
.L_x_65:
[--C-:B------:R-:W-:Y:S01]  /*8820*/  SHF.R.U64 R14, R4, UR8, R5.reuse ;  /* 0x00000008040e7c19 */ /* 0x100fe20008001205 */
[----:B------:R-:W-:Y:S01]  /*8830*/  FMUL R22, R22, UR9 ;  /* 0x0000000916167c20 */ /* 0x000fe20008400000 */
[----:B------:R-:W-:Y:S01]  /*8840*/  SHF.R.U32.HI R4, RZ, UR8, R5 ;  /* 0x00000008ff047c19 */ /* 0x000fe20008011605 */
[----:B------:R-:W0:Y:S01]  /*8850*/  LDC R6, c[0x0][0x144] ;  /* 0x00005100ff067b82 */ /* 0x000e220000000800 */
[----:B------:R-:W-:Y:S01]  /*8860*/  IADD3 R5, P0, RZ, -R14, RZ ;  /* 0x8000000eff057210 */ /* 0x000fe20007f1e0ff */
[----:B------:R-:W-:Y:S01]  /*8870*/  ULDC UR5, c[0x0][0x154] ;  /* 0x0000550000057ab9 */ /* 0x000fe20000000800 */
[----:B-1----:R-:W-:Y:S01]  /*8880*/  I2FP.F32.U32 R7, R20 ;  /* 0x0000001400077245 */ /* 0x002fe20000201000 */
[----:B------:R-:W1:Y:S01]  /*8890*/  F2I.U32.TRUNC.NTZ R22, R22 ;  /* 0x0000001600167305 */ /* 0x000e62000020f000 */
[----:B------:R-:W-:Y:S01]  /*88a0*/  ULDC.64 UR6, c[0x0][0x620] ;  /* 0x0001880000067ab9 */ /* 0x000fe20000000a00 */
[----:B------:R-:W-:Y:S01]  /*88b0*/  IMAD.X R4, RZ, RZ, ~R4, P0 ;  /* 0x000000ffff047224 */ /* 0x000fe200000e0e04 */
[----:B------:R-:W-:Y:S01]  /*88c0*/  ISETP.NE.AND P2, PT, R2, 0x1, PT ;  /* 0x000000010200780c */ /* 0x000fe20003f45270 */
[----:B------:R-:W-:Y:S01]  /*88d0*/  FMUL R23, R7, UR5 ;  /* 0x0000000507177c20 */ /* 0x000fe20008400000 */
[----:B------:R-:W2:Y:S01]  /*88e0*/  LDC R25, c[0x0][0x148] ;  /* 0x00005200ff197b82 */ /* 0x000ea20000000800 */
[----:B------:R-:W-:Y:S01]  /*88f0*/  IMAD R4, R4, UR6, RZ ;  /* 0x0000000604047c24 */ /* 0x000fe2000f8e02ff */
[----:B------:R-:W-:-:S03]  /*8900*/  ULDC UR5, c[0x0][0x618] ;  /* 0x0001860000057ab9 */ /* 0x000fc60000000800 */
[----:B------:R-:W3:Y:S01]  /*8910*/  F2I.U32.TRUNC.NTZ R23, R23 ;  /* 0x0000001700177305 */ /* 0x000ee2000020f000 */
[C---:B------:R-:W-:Y:S02]  /*8920*/  IMAD R7, R5.reuse, UR7, R4 ;  /* 0x0000000705077c24 */ /* 0x040fe4000f8e0204 */
[----:B------:R-:W-:Y:S01]  /*8930*/  IMAD.WIDE.U32 R4, R5, UR6, R16 ;  /* 0x0000000605047c25 */ /* 0x000fe2000f8e0010 */
[----:B------:R-:W-:Y:S02]  /*8940*/  ULDC.64 UR6, c[0x0][0x640] ;  /* 0x0001900000067ab9 */ /* 0x000fe40000000a00 */
[----:B------:R-:W-:Y:S01]  /*8950*/  ISETP.NE.U32.AND P0, PT, RZ, UR6, PT ;  /* 0x00000006ff007c0c */ /* 0x000fe2000bf05070 */
[----:B------:R-:W-:Y:S02]  /*8960*/  IMAD.IADD R5, R5, 0x1, R7 ;  /* 0x0000000105057824 */ /* 0x000fe400078e0207 */
[----:B-1----:R-:W-:Y:S01]  /*8970*/  IMAD.MOV R22, RZ, RZ, -R22 ;  /* 0x000000ffff167224 */ /* 0x002fe200078e0a16 */
[----:B------:R-:W-:-:S02]  /*8980*/  ISETP.NE.AND.EX P0, PT, RZ, UR7, PT, P0 ;  /* 0x00000007ff007c0c */ /* 0x000fc4000bf05300 */
[----:B------:R-:W-:Y:S01]  /*8990*/  SHF.R.U64 R21, R4, UR5, R5 ;  /* 0x0000000504157c19 */ /* 0x000fe20008001205 */
[----:B0-----:R-:W-:Y:S01]  /*89a0*/  IMAD R15, R6, R22, R15 ;  /* 0x00000016060f7224 */ /* 0x001fe200078e020f */
[----:B------:R-:W-:Y:S01]  /*89b0*/  SHF.R.U32.HI R4, RZ, UR5, R5 ;  /* 0x00000005ff047c19 */ /* 0x000fe20008011605 */
[----:B------:R-:W-:Y:S01]  /*89c0*/  ULDC UR5, c[0x0][0x608] ;  /* 0x0001820000057ab9 */ /* 0x000fe20000000800 */
[----:B---3--:R-:W-:Y:S02]  /*89d0*/  IMAD.MOV R6, RZ, RZ, -R23 ;  /* 0x000000ffff067224 */ /* 0x008fe400078e0a17 */
[--C-:B------:R-:W-:Y:S02]  /*89e0*/  SHF.R.U64 R22, R21, UR5, R4.reuse ;  /* 0x0000000515167c19 */ /* 0x100fe40008001204 */
[----:B------:R-:W-:Y:S01]  /*89f0*/  SHF.R.U32.HI R5, RZ, UR5, R4 ;  /* 0x00000005ff057c19 */ /* 0x000fe20008011604 */
[----:B------:R-:W-:Y:S01]  /*8a00*/  ULDC UR5, c[0x0][0x658] ;  /* 0x0001960000057ab9 */ /* 0x000fe20000000800 */
[----:B--2---:R-:W-:-:S02]  /*8a10*/  @P2 IMAD R15, R25, R6, R20 ;  /* 0x00000006190f2224 */ /* 0x004fc400078e0214 */
[--C-:B------:R-:W-:Y:S02]  /*8a20*/  SHF.R.U64 R20, R22, UR5, R5.reuse ;  /* 0x0000000516147c19 */ /* 0x100fe40008001205 */
[----:B------:R-:W-:-:S03]  /*8a30*/  SHF.R.U32.HI R23, RZ, UR5, R5 ;  /* 0x00000005ff177c19 */ /* 0x000fc60008011605 */
[----:B------:R-:W-:Y:S02]  /*8a40*/  IMAD.MOV.U32 R6, RZ, RZ, R20 ;  /* 0x000000ffff067224 */ /* 0x000fe400078e0014 */
[----:B------:R-:W-:Y:S01]  /*8a50*/  IMAD.MOV.U32 R5, RZ, RZ, R23 ;  /* 0x000000ffff057224 */ /* 0x000fe200078e0017 */
[----:B------:R-:W-:Y:S06]  /*8a60*/  @!P0 BRA `(.L_x_66) ;  /* 0x00000000002c8947 */ /* 0x000fec0003800000 */
        /* <DEDUP_REMOVED lines=9> */
[----:B------:R-:W-:-:S04]  /*8b00*/  IMAD.WIDE.U32.X R4, R23, UR7, R4, P1 ;  /* 0x0000000717047c25 */ /* 0x000fc800088e0404 */
[----:B------:R-:W-:-:S07]  /*8b10*/  IMAD.MOV.U32 R6, RZ, RZ, R4 ;  /* 0x000000ffff067224 */ /* 0x000fce00078e0004 */
.L_x_66:
[----:B------:R-:W-:Y:S01]  /*8b20*/  ULDC UR5, c[0x0][0x648] ;  /* 0x0001920000057ab9 */ /* 0x000fe20000000800 */
[----:B------:R-:W-:Y:S01]  /*8b30*/  LOP3.LUT R4, R22, UR17, RZ, 0xc0, !PT ;  /* 0x0000001116047c12 */ /* 0x000fe2000f8ec0ff */
[----:B------:R-:W-:Y:S01]  /*8b40*/  ULDC UR6, c[0x0][0x610] ;  /* 0x0001840000067ab9 */ /* 0x000fe20000000800 */
[----:B------:R-:W-:Y:S01]  /*8b50*/  SHF.R.U64 R5, R6, UR5, R5 ;  /* 0x0000000506057c19 */ /* 0x000fe20008001205 */
[----:B------:R-:W-:Y:S01]  /*8b60*/  ULDC UR5, c[0x0][0x638] ;  /* 0x00018e0000057ab9 */ /* 0x000fe20000000800 */
[----:B------:R-:W-:Y:S01]  /*8b70*/  LOP3.LUT R21, R21, UR4, RZ, 0xc0, !PT ;  /* 0x0000000415157c12 */ /* 0x000fe2000f8ec0ff */
[----:B------:R-:W-:Y:S02]  /*8b80*/  IMAD.MOV.U32 R6, RZ, RZ, R14 ;  /* 0x000000ffff067224 */ /* 0x000fe400078e000e */
[----:B------:R-:W-:Y:S02]  /*8b90*/  IMAD.MOV R7, RZ, RZ, -R5 ;  /* 0x000000ffff077224 */ /* 0x000fe400078e0a05 */
[----:B------:R-:W-:-:S02]  /*8ba0*/  IMAD R4, R5, UR18, R4 ;  /* 0x0000001205047c24 */ /* 0x000fc4000f8e0204 */
[----:B------:R-:W-:Y:S01]  /*8bb0*/  IMAD R20, R7, UR5, R20 ;  /* 0x0000000507147c24 */ /* 0x000fe2000f8e0214 */
[----:B------:R-:W-:Y:S01]  /*8bc0*/  ULDC UR5, c[0x0][0x600] ;  /* 0x0001800000057ab9 */ /* 0x000fe20000000800 */
[----:B------:R-:W-:Y:S02]  /*8bd0*/  IMAD R15, R4, UR6, R15 ;  /* 0x00000006040f7c24 */ /* 0x000fe4000f8e020f */
[----:B------:R-:W-:Y:S02]  /*8be0*/  IMAD R20, R20, UR5, R21 ;  /* 0x0000000514147c24 */ /* 0x000fe4000f8e0215 */
[----:B------:R-:W-:-:S03]  /*8bf0*/  IMAD.MOV.U32 R4, RZ, RZ, 0x1 ;  /* 0x00000001ff047424 */ /* 0x000fc600078e00ff */
[----:B------:R-:W-:Y:S02]  /*8c00*/  SEL R21, R20, R15, !P2 ;  /* 0x0000000f14157207 */ /* 0x000fe40005000000 */
[----:B------:R-:W-:-:S07]  /*8c10*/  SEL R20, R15, R20, !P2 ;  /* 0x000000140f147207 */ /* 0x000fce0005000000 */
.L_x_64:
[----:B------:R-:W-:Y:S05]  /*8c20*/  BSYNC B1 ;  /* 0x0000000000017941 */ /* 0x000fea0003800000 */
.L_x_63:
[----:B------:R-:W-:-:S13]  /*8c30*/  LOP3.LUT P0, RZ, R4, 0xff, RZ, 0xc0, !PT ;  /* 0x000000ff04ff7812 */ /* 0x000fda000780c0ff */
[----:B------:R-:W-:Y:S05]  /*8c40*/  @P0 BRA `(.L_x_67) ;  /* 0xfffffff4003c0947 */ /* 0x000fea000383ffff */
[----:B------:R-:W-:Y:S05]  /*8c50*/  BSYNC B0 ;  /* 0x0000000000007941 */ /* 0x000fea0003800000 */
.L_x_56:
[----:B------:R-:W-:-:S03]  /*8c60*/  UMOV UR5, 0xffffffff ;  /* 0xffffffff00057882 */ /* 0x000fc60000000000 */
[----:B------:R-:W-:Y:S05]  /*8c70*/  BRA.DIV UR5, `(.L_x_68) ;  /* 0x0000000605147947 */ /* 0x000fea000b800000 */
[----:B------:R-:W-:-:S13]  /*8c80*/  ELECT P6, URZ, PT ;  /* 0x00000000003f782f */ /* 0x000fda00038c0000 */
.L_x_82:
[----:B------:R-:W-:Y:S04]  /*8c90*/  BSSY B0, `(.L_x_69) ;  /* 0x000002b000007945 */ /* 0x000fe80003800000 */
[----:B------:R-:W-:Y:S05]  /*8ca0*/  @!P6 BRA `(.L_x_70) ;  /* 0x0000000000a4e947 */ /* 0x000fea0003800000 */
[----:B------:R-:W-:-:S04]  /*8cb0*/  LOP3.LUT R19, R19, 0x2, RZ, 0xfc, !PT ;  /* 0x0000000213137812 */ /* 0x000fc800078efcff */
[----:B------:R-:W-:-:S13]  /*8cc0*/  ISETP.NE.AND P0, PT, R19, 0x3, PT ;  /* 0x000000031300780c */ /* 0x000fda0003f05270 */
[----:B------:R-:W-:Y:S05]  /*8cd0*/  @!P0 BRA `(.L_x_71) ;  /* 0x0000000000048947 */ /* 0x000fea0003800000 */
[----:B------:R-:W-:Y:S01]  /*8ce0*/  BPT.TRAP 0x1 ;  /* 0x000000040000795c */ /* 0x000fe20000300000 */
.L_x_71:
[----:B------:R-:W0:Y:S01]  /*8cf0*/  S2R R5, SR_CgaCtaId ;  /* 0x0000000000057919 */ /* 0x000e220000008800 */
[----:B------:R-:W-:Y:S02]  /*8d00*/  MOV R2, 0x400 ;  /* 0x0000040000027802 */ /* 0x000fe40000000f00 */
[----:B------:R-:W-:Y:S02]  /*8d10*/  SHF.L.U32 R4, R0, 0x1f, RZ ;  /* 0x0000001f00047819 */ /* 0x000fe400000006ff */
[----:B0-----:R-:W-:-:S05]  /*8d20*/  LEA R2, R5, R2, 0x18 ;  /* 0x0000000205027211 */ /* 0x001fca00078ec0ff */
[----:B------:R-:W-:-:S04]  /*8d30*/  VIADD R2, R2, 0x20 ;  /* 0x0000002002027836 */ /* 0x000fc80000000000 */
[C---:B------:R-:W-:Y:S02]  /*8d40*/  IMAD R7, R3.reuse, 0x8, R2 ;  /* 0x0000000803077824 */ /* 0x040fe400078e0202 */
[----:B------:R-:W-:Y:S02]  /*8d50*/  VIADD R3, R3, 0x1 ;  /* 0x0000000103037836 */ /* 0x000fe40000000000 */
[----:B------:R-:W0:Y:S03]  /*8d60*/  SYNCS.PHASECHK.TRANS64.TRYWAIT P0, [R7+URZ], R4 ;  /* 0x00000004070075a7 */ /* 0x000e26000800017f */
[----:B------:R-:W-:-:S04]  /*8d70*/  ISETP.NE.AND P1, PT, R3, 0x4, PT ;  /* 0x000000040300780c */ /* 0x000fc80003f25270 */
[----:B------:R-:W-:Y:S02]  /*8d80*/  SEL R5, RZ, 0x1, P1 ;  /* 0x00000001ff057807 */ /* 0x000fe40000800000 */
[----:B------:R-:W-:Y:S02]  /*8d90*/  SEL R3, R3, RZ, P1 ;  /* 0x000000ff03037207 */ /* 0x000fe40000800000 */
[----:B------:R-:W-:-:S03]  /*8da0*/  LOP3.LUT R6, R0, R5, RZ, 0x3c, !PT ;  /* 0x0000000500067212 */ /* 0x000fc600078e3cff */
[----:B------:R-:W-:Y:S01]  /*8db0*/  IMAD R8, R3, 0x8, R2 ;  /* 0x0000000803087824 */ /* 0x000fe200078e0202 */
[----:B------:R-:W-:Y:S01]  /*8dc0*/  SHF.L.U32 R5, R6, 0x1f, RZ ;  /* 0x0000001f06057819 */ /* 0x000fe200000006ff */
[----:B0-----:R-:W-:Y:S06]  /*8dd0*/  @!P0 BRA `(.L_x_72) ;  /* 0x0000000000dc8947 */ /* 0x001fec0003800000 */
.L_x_83:
[----:B------:R-:W1:Y:S01]  /*8de0*/  SYNCS.PHASECHK.TRANS64.TRYWAIT P0, [R8+URZ], R5 ;  /* 0x00000005080075a7 */ /* 0x000e62000800017f */
[----:B------:R-:W-:-:S05]  /*8df0*/  VIADD R0, R3, 0x1 ;  /* 0x0000000103007836 */ /* 0x000fca0000000000 */
[----:B------:R-:W-:-:S04]  /*8e00*/  ISETP.NE.AND P1, PT, R0, 0x4, PT ;  /* 0x000000040000780c */ /* 0x000fc80003f25270 */
[----:B------:R-:W-:Y:S02]  /*8e10*/  SEL R3, RZ, 0x1, P1 ;  /* 0x00000001ff037807 */ /* 0x000fe40000800000 */
[----:B0-----:R-:W-:Y:S02]  /*8e20*/  SEL R7, R0, RZ, P1 ;  /* 0x000000ff00077207 */ /* 0x001fe40000800000 */
[----:B------:R-:W-:-:S03]  /*8e30*/  LOP3.LUT R9, R6, R3, RZ, 0x3c, !PT ;  /* 0x0000000306097212 */ /* 0x000fc600078e3cff */
[----:B------:R-:W-:Y:S01]  /*8e40*/  IMAD R11, R7, 0x8, R2 ;  /* 0x00000008070b7824 */ /* 0x000fe200078e0202 */
[----:B------:R-:W-:Y:S01]  /*8e50*/  SHF.L.U32 R6, R9, 0x1f, RZ ;  /* 0x0000001f09067819 */ /* 0x000fe200000006ff */
[----:B-1----:R-:W-:Y:S06]  /*8e60*/  @!P0 BRA `(.L_x_73) ;  /* 0x0000000000cc8947 */ /* 0x002fec0003800000 */
.L_x_84:
[----:B------:R-:W1:Y:S01]  /*8e70*/  SYNCS.PHASECHK.TRANS64.TRYWAIT P0, [R11+URZ], R6 ;  /* 0x000000060b0075a7 */ /* 0x000e62000800017f */
[----:B------:R-:W-:-:S05]  /*8e80*/  VIADD R0, R7, 0x1 ;  /* 0x0000000107007836 */ /* 0x000fca0000000000 */
[----:B------:R-:W-:-:S04]  /*8e90*/  ISETP.NE.AND P1, PT, R0, 0x4, PT ;  /* 0x000000040000780c */ /* 0x000fc80003f25270 */
[----:B------:R-:W-:Y:S02]  /*8ea0*/  SEL R4, RZ, 0x1, P1 ;  /* 0x00000001ff047807 */ /* 0x000fe40000800000 */
[----:B------:R-:W-:Y:S02]  /*8eb0*/  SEL R3, R0, RZ, P1 ;  /* 0x000000ff00037207 */ /* 0x000fe40000800000 */
[----:B------:R-:W-:Y:S01]  /*8ec0*/  LOP3.LUT R0, R9, R4, RZ, 0x3c, !PT ;  /* 0x0000000409007212 */ /* 0x000fe200078e3cff */
[----:B-1----:R-:W-:Y:S06]  /*8ed0*/  @!P0 BRA `(.L_x_74) ;  /* 0x0000000000c48947 */ /* 0x002fec0003800000 */
.L_x_85:
[----:B------:R-:W-:Y:S01]  /*8ee0*/  IMAD R3, R3, 0x8, R2 ;  /* 0x0000000803037824 */ /* 0x000fe200078e0202 */
[----:B------:R-:W-:-:S07]  /*8ef0*/  SHF.L.U32 R0, R0, 0x1f, RZ ;  /* 0x0000001f00007819 */ /* 0x000fce00000006ff */
.L_x_75:
[----:B--2---:R2:W3:Y:S02]  /*8f00*/  SYNCS.PHASECHK.TRANS64.TRYWAIT P0, [R3+URZ], R0 ;  /* 0x00000000030075a7 */ /* 0x0044e4000800017f */
[----:B---3--:R-:W-:Y:S05]  /*8f10*/  @!P0 NANOSLEEP.SYNCS 0x989680 ;  /* 0x009896800000895d */ /* 0x008fea0003900000 */
[----:B------:R-:W3:Y:S02]  /*8f20*/  @!P0 SYNCS.PHASECHK.TRANS64 P0, [R3+URZ], R0 ;  /* 0x00000000030085a7 */ /* 0x000ee4000800007f */
[----:B---3--:R-:W-:Y:S05]  /*8f30*/  @!P0 BRA `(.L_x_75) ;  /* 0xfffffffc00f08947 */ /* 0x008fea000383ffff */
.L_x_70:
[----:B------:R-:W-:Y:S05]  /*8f40*/  BSYNC B0 ;  /* 0x0000000000007941 */ /* 0x000fea0003800000 */
.L_x_69:
[----:B------:R-:W-:Y:S05]  /*8f50*/  EXIT ;  /* 0x000000000000794d */ /* 0x000fea0003800000 */
.L_x_21:
[----:B---3--:R3:W4:Y:S02]  /*8f60*/  SYNCS.PHASECHK.TRANS64.TRYWAIT P1, [R3+URZ], R0 ;  /* 0x00000000030075a7 */ /* 0x008724000802017f */
[----:B----4-:R-:W-:Y:S05]  /*8f70*/  @!P1 NANOSLEEP.SYNCS 0x989680 ;  /* 0x009896800000995d */ /* 0x010fea0003900000 */
[----:B------:R-:W4:Y:S02]  /*8f80*/  @!P1 SYNCS.PHASECHK.TRANS64 P1, [R3+URZ], R0 ;  /* 0x00000000030095a7 */ /* 0x000f24000802007f */
[----:B----4-:R-:W-:Y:S05]  /*8f90*/  @!P1 BRA `(.L_x_21) ;  /* 0xfffffffc00f09947 */ /* 0x010fea000383ffff */
[----:B------:R-:W-:Y:S05]  /*8fa0*/  BRA `(.L_x_20) ;  /* 0xffffff8400747947 */ /* 0x000fea000383ffff */
.L_x_26:
[----:B-1----:R1:W2:Y:S02]  /*8fb0*/  SYNCS.PHASECHK.TRANS64.TRYWAIT P1, [R5+URZ], R4 ;  /* 0x00000004050075a7 */ /* 0x0022a4000802017f */
[----:B--2---:R-:W-:Y:S05]  /*8fc0*/  @!P1 NANOSLEEP.SYNCS 0x989680 ;  /* 0x009896800000995d */ /* 0x004fea0003900000 */
[----:B------:R-:W2:Y:S02]  /*8fd0*/  @!P1 SYNCS.PHASECHK.TRANS64 P1, [R5+URZ], R4 ;  /* 0x00000004050095a7 */ /* 0x000ea4000802007f */
[----:B--2---:R-:W-:Y:S05]  /*8fe0*/  @!P1 BRA `(.L_x_26) ;  /* 0xfffffffc00f09947 */ /* 0x004fea000383ffff */
[----:B------:R-:W-:Y:S05]  /*8ff0*/  BRA `(.L_x_25) ;  /* 0xffffff8c00247947 */ /* 0x000fea000383ffff */
.L_x_57:
[----:B------:R-:W-:Y:S01]  /*9000*/  BSSY B1, `(.L_x_76) ;  /* 0x0000006000017945 */ /* 0x000fe20003800000 */
[----:B------:R-:W-:-:S07]  /*9010*/  IMAD.MOV.U32 R15, RZ, RZ, -0x1 ;  /* 0xffffffffff0f7424 */ /* 0x000fce00078e00ff */
[----:B------:R-:W-:Y:S05]  /*9020*/  WARPSYNC.COLLECTIVE R15, `(.L_x_77) ;  /* 0x000000000f0c7348 */ /* 0x000fea0003c00000 */
[----:B------:R-:W-:Y:S02]  /*9030*/  ELECT P6, UR62, PT ;  /* 0x00000000003e782f */ /* 0x000fe400038c0000 */
[----:B------:R-:W-:Y:S01]  /*9040*/  MOV R14, UR62 ;  /* 0x0000003e000e7c02 */ /* 0x000fe20008000f00 */
[----:B------:R-:W-:Y:S10]  /*9050*/  ENDCOLLECTIVE ;  /* 0x000000000000791b */ /* 0x000ff40003800000 */
.L_x_77:
[----:B------:R-:W-:Y:S05]  /*9060*/  BSYNC B1 ;  /* 0x0000000000017941 */ /* 0x000fea0003800000 */
.L_x_76:
[----:B------:R-:W-:Y:S05]  /*9070*/  BRA `(.L_x_78) ;  /* 0xfffffff0003c7947 */ /* 0x000fea000383ffff */
.L_x_60:
[----:B0-----:R0:W1:Y:S02]  /*9080*/  SYNCS.PHASECHK.TRANS64.TRYWAIT P0, [R20+URZ+0x20], R7 ;  /* 0x00002007140075a7 */ /* 0x001064000800017f */
[----:B-1----:R-:W-:Y:S05]  /*9090*/  @!P0 NANOSLEEP.SYNCS 0x989680 ;  /* 0x009896800000895d */ /* 0x002fea0003900000 */
[----:B------:R-:W1:Y:S02]  /*90a0*/  @!P0 SYNCS.PHASECHK.TRANS64 P0, [R20+URZ+0x20], R7 ;  /* 0x00002007140085a7 */ /* 0x000e64000800007f */
[----:B-1----:R-:W-:Y:S05]  /*90b0*/  @!P0 BRA `(.L_x_60) ;  /* 0xfffffffc00f08947 */ /* 0x002fea000383ffff */
[----:B------:R-:W-:Y:S05]  /*90c0*/  BRA `(.L_x_79) ;  /* 0xfffffff000747947 */ /* 0x000fea000383ffff */
.L_x_68:
[----:B------:R-:W-:Y:S01]  /*90d0*/  BSSY B0, `(.L_x_80) ;  /* 0x0000006000007945 */ /* 0x000fe20003800000 */
[----:B------:R-:W-:-:S07]  /*90e0*/  IMAD.MOV.U32 R15, RZ, RZ, -0x1 ;  /* 0xffffffffff0f7424 */ /* 0x000fce00078e00ff */
[----:B------:R-:W-:Y:S05]  /*90f0*/  WARPSYNC.COLLECTIVE R15, `(.L_x_81) ;  /* 0x000000000f0c7348 */ /* 0x000fea0003c00000 */
[----:B------:R-:W-:Y:S02]  /*9100*/  ELECT P6, UR62, PT ;  /* 0x00000000003e782f */ /* 0x000fe400038c0000 */
[----:B------:R-:W-:Y:S01]  /*9110*/  MOV R14, UR62 ;  /* 0x0000003e000e7c02 */ /* 0x000fe20008000f00 */
[----:B------:R-:W-:Y:S10]  /*9120*/  ENDCOLLECTIVE ;  /* 0x000000000000791b */ /* 0x000ff40003800000 */
.L_x_81:
[----:B------:R-:W-:Y:S05]  /*9130*/  BSYNC B0 ;  /* 0x0000000000007941 */ /* 0x000fea0003800000 */
.L_x_80:
[----:B------:R-:W-:Y:S05]  /*9140*/  BRA `(.L_x_82) ;  /* 0xfffffff800d07947 */ /* 0x000fea000383ffff */
.L_x_72:
[----:B0-----:R0:W1:Y:S02]  /*9150*/  SYNCS.PHASECHK.TRANS64.TRYWAIT P0, [R7+URZ], R4 ;  /* 0x00000004070075a7 */ /* 0x001064000800017f */
[----:B-1----:R-:W-:Y:S05]  /*9160*/  @!P0 NANOSLEEP.SYNCS 0x989680 ;  /* 0x009896800000895d */ /* 0x002fea0003900000 */
[----:B------:R-:W1:Y:S02]  /*9170*/  @!P0 SYNCS.PHASECHK.TRANS64 P0, [R7+URZ], R4 ;  /* 0x00000004070085a7 */ /* 0x000e64000800007f */
[----:B-1----:R-:W-:Y:S05]  /*9180*/  @!P0 BRA `(.L_x_72) ;  /* 0xfffffffc00f08947 */ /* 0x002fea000383ffff */
[----:B------:R-:W-:Y:S05]  /*9190*/  BRA `(.L_x_83) ;  /* 0xfffffffc00107947 */ /* 0x000fea000383ffff */
.L_x_73:
[----:B0-----:R0:W1:Y:S02]  /*91a0*/  SYNCS.PHASECHK.TRANS64.TRYWAIT P0, [R8+URZ], R5 ;  /* 0x00000005080075a7 */ /* 0x001064000800017f */
[----:B-1----:R-:W-:Y:S05]  /*91b0*/  @!P0 NANOSLEEP.SYNCS 0x989680 ;  /* 0x009896800000895d */ /* 0x002fea0003900000 */
[----:B------:R-:W1:Y:S02]  /*91c0*/  @!P0 SYNCS.PHASECHK.TRANS64 P0, [R8+URZ], R5 ;  /* 0x00000005080085a7 */ /* 0x000e64000800007f */
[----:B-1----:R-:W-:Y:S05]  /*91d0*/  @!P0 BRA `(.L_x_73) ;  /* 0xfffffffc00f08947 */ /* 0x002fea000383ffff */
[----:B------:R-:W-:Y:S05]  /*91e0*/  BRA `(.L_x_84) ;  /* 0xfffffffc00207947 */ /* 0x000fea000383ffff */
.L_x_74:
[----:B-1----:R1:W2:Y:S02]  /*91f0*/  SYNCS.PHASECHK.TRANS64.TRYWAIT P0, [R11+URZ], R6 ;  /* 0x000000060b0075a7 */ /* 0x0022a4000800017f */
[----:B--2---:R-:W-:Y:S05]  /*9200*/  @!P0 NANOSLEEP.SYNCS 0x989680 ;  /* 0x009896800000895d */ /* 0x004fea0003900000 */
[----:B------:R-:W2:Y:S02]  /*9210*/  @!P0 SYNCS.PHASECHK.TRANS64 P0, [R11+URZ], R6 ;  /* 0x000000060b0085a7 */ /* 0x000ea4000800007f */
[----:B--2---:R-:W-:Y:S05]  /*9220*/  @!P0 BRA `(.L_x_74) ;  /* 0xfffffffc00f08947 */ /* 0x004fea000383ffff */
[----:B------:R-:W-:Y:S05]  /*9230*/  BRA `(.L_x_85) ;  /* 0xfffffffc00287947 */ /* 0x000fea000383ffff */
.L_x_86:
[----:B------:R-:W-:-:S00]  /*9240*/  BRA `(.L_x_86) ;  /* 0xfffffffc00fc7947 */ /* 0x000fc0000383ffff */
[----:B------:R-:W-:-:S00]  /*9250*/  NOP ;  /* 0x0000000000007918 */ /* 0x000fc00000000000 */
        /* <DEDUP_REMOVED lines=10> */
.L_x_87:


//--------------------- .nv.global.init           --------------------------
	.section	.nv.global.init,"aw",@progbits
.nv.global.init:
	.type		$str$22,@object
	.size		$str$22,($str$23 - $str$22)
$str$22:
        /*0000*/ 	.byte	0x6b, 0x5f, 0x74, 0x69, 0x6c, 0x65, 0x5f, 0x63, 0x6f, 0x75, 0x6e, 0x74, 0x20, 0x3e, 0x3d, 0x20
        /*0010*/ 	.byte	0x31, 0x00
	.type		$str$23,@object
	.size		$str$23,(__unnamed_1 - $str$23)
$str$23:
        /*0012*/ 	.byte	0x2f, 0x74, 0x6d, 0x70, 0x2f, 0x63, 0x75, 0x74, 0x6c, 0x61, 0x73, 0x73, 0x5f, 0x73, 0x77, 0x65
        /*0022*/ 	.byte	0x65, 0x70, 0x5f, 0x73, 0x72, 0x63, 0x2f, 0x69, 0x6e, 0x63, 0x6c, 0x75, 0x64, 0x65, 0x2f, 0x63
        /*0032*/ 	.byte	0x75, 0x74, 0x6c, 0x61, 0x73, 0x73, 0x2f, 0x67, 0x65, 0x6d, 0x6d, 0x2f, 0x63, 0x6f, 0x6c, 0x6c
        /*0042*/ 	.byte	0x65, 0x63, 0x74, 0x69, 0x76, 0x65, 0x2f, 0x73, 0x6d, 0x39, 0x30, 0x5f, 0x6d, 0x6d, 0x61, 0x5f
        /*0052*/ 	.byte	0x74, 0x6d, 0x61, 0x5f, 0x67, 0x6d, 0x6d, 0x61, 0x5f, 0x73, 0x73, 0x5f, 0x77, 0x61, 0x72, 0x70
        /*0062*/ 	.byte	0x73, 0x70, 0x65, 0x63, 0x69, 0x61, 0x6c, 0x69, 0x7a, 0x65, 0x64, 0x2e, 0x68, 0x70, 0x70, 0x00
	.type		__unnamed_1,@object
	.size		__unnamed_1,(.L_0 - __unnamed_1)
__unnamed_1:
        /*0072*/ 	.byte	0x76, 0x6f, 0x69, 0x64, 0x20, 0x63, 0x75, 0x74, 0x6c, 0x61, 0x73, 0x73, 0x3a, 0x3a, 0x67, 0x65
        /* <DEDUP_REMOVED lines=172> */
        /*0b42*/ 	.byte	0x3a, 0x3a, 0x69, 0x64, 0x65, 0x6e, 0x74, 0x69, 0x74, 0x79, 0x5d, 0x00
.L_0:


//--------------------- .nv.shared._ZN7cutlass13device_kernelINS_4gemm6kernel13GemmUniversalIN4cute5tupleIJiiiiEEENS1_10collective13CollectiveMmaINS1_34MainloopSm90TmaGmmaWarpSpecializedILi4ENS5_IJNS4_1CILi2EEENSA_ILi1EEESC_EEENS1_35KernelTmaWarpSpecializedCooperativeEEENS5_IJNSA_ILi384EEENSA_ILi64EEENSA_ILi128EEEEEEaNS5_IJlSC_lEEEaSK_NS4_8TiledMMAINS4_8MMA_AtomIJNS4_4SM904GMMA26MMA_64x64x32_S32S8S8_SS_TNEEEENS4_6LayoutISD_NS5_IJSC_NSA_ILi0EEESS_EEEEENS5_IJNS4_10UnderscoreESV_SV_EEEEENS4_13SM90_TMA_LOADENS4_14ComposedLayoutINS4_7SwizzleILi3ELi4ELi3EEENS4_18smem_ptr_flag_bitsILi8EEENSR_INS5_IJNSA_ILi8EEESI_EEENS5_IJSI_SC_EEEEEEEvNS4_8identityENS4_23SM90_TMA_LOAD_MULTICASTES18_vS19_EENS_8epilogue10collective6detail29Sm90TmaWarpSpecializedAdapterINS1D_15DefaultEpilogueIaSK_SK_NS1C_6thread17LinearCombinationIaLi1EiiLNS1H_9ScaleType4KindE0ELNS_15FloatRoundStyleE2EaEENS1_15EpilogueDefaultEEEEEvvEEEEvNT_6ParamsE --------------------------
	.section	.nv.shared._ZN7cutlass13device_kernelINS_4gemm6kernel13GemmUniversalIN4cute5tupleIJiiiiEEENS1_10collective13CollectiveMmaINS1_34MainloopSm90TmaGmmaWarpSpecializedILi4ENS5_IJNS4_1CILi2EEENSA_ILi1EEESC_EEENS1_35KernelTmaWarpSpecializedCooperativeEEENS5_IJNSA_ILi384EEENSA_ILi64EEENSA_ILi128EEEEEEaNS5_IJlSC_lEEEaSK_NS4_8TiledMMAINS4_8MMA_AtomIJNS4_4SM904GMMA26MMA_64x64x32_S32S8S8_SS_TNEEEENS4_6LayoutISD_NS5_IJSC_NSA_ILi0EEESS_EEEEENS5_IJNS4_10UnderscoreESV_SV_EEEEENS4_13SM90_TMA_LOADENS4_14ComposedLayoutINS4_7SwizzleILi3ELi4ELi3EEENS4_18smem_ptr_flag_bitsILi8EEENSR_INS5_IJNSA_ILi8EEESI_EEENS5_IJSI_SC_EEEEEEEvNS4_8identityENS4_23SM90_TMA_LOAD_MULTICASTES18_vS19_EENS_8epilogue10collective6detail29Sm90TmaWarpSpecializedAdapterINS1D_15DefaultEpilogueIaSK_SK_NS1C_6thread17LinearCombinationIaLi1EiiLNS1H_9ScaleType4KindE0ELNS_15FloatRoundStyleE2EaEENS1_15EpilogueDefaultEEEEEvvEEEEvNT_6ParamsE,"aw",@nobits
	.sectionflags	@""
	.align	16
	.zero		1024


//--------------------- .nv.shared.reserved.0     --------------------------
	.section	.nv.shared.reserved.0,"aw",@nobits
	.weak		__nv_reservedSMEM_offset_0_alias
	.size		__nv_reservedSMEM_offset_0_alias, 0, 0
	.other		__nv_reservedSMEM_offset_0_alias,@"STO_CUDA_RESERVED_SHARED STV_DEFAULT"
__nv_reservedSMEM_offset_0_alias:
	.zero		0


//--------------------- .nv.global                --------------------------
	.section	.nv.global,"aw",@nobits
.nv.global:
	.type		_ZN40_INTERNAL_5f728cdb_4_k_cu_2781d093_112584cute1_E,@object
	.size		_ZN40_INTERNAL_5f728cdb_4_k_cu_2781d093_112584cute1_E,(_ZN40_INTERNAL_5f728cdb_4_k_cu_2781d093_112584cuda3std3__45__cpo6cbeginE - _ZN40_INTERNAL_5f728cdb_4_k_cu_2781d093_112584cute1_E)
_ZN40_INTERNAL_5f728cdb_4_k_cu_2781d093_112584cute1_E:
	.zero		1
	.type		_ZN40_INTERNAL_5f728cdb_4_k_cu_2781d093_112584cuda3std3__45__cpo6cbeginE,@object
	.size		_ZN40_INTERNAL_5f728cdb_4_k_cu_2781d093_112584cuda3std3__45__cpo6cbeginE,(_ZN40_INTERNAL_5f728cdb_4_k_cu_2781d093_112584cuda3std3__48in_placeE - _ZN40_INTERNAL_5f728cdb_4_k_cu_2781d093_112584cuda3std3__45__cpo6cbeginE)
_ZN40_INTERNAL_5f728cdb_4_k_cu_2781d093_112584cuda3std3__45__cpo6cbeginE:
	.zero		1
	.type		_ZN40_INTERNAL_5f728cdb_4_k_cu_2781d093_112584cuda3std3__48in_placeE,@object
	.size		_ZN40_INTERNAL_5f728cdb_4_k_cu_2781d093_112584cuda3std3__48in_placeE,(_ZN40_INTERNAL_5f728cdb_4_k_cu_2781d093_112584cuda3std6ranges3__45__cpo9iter_moveE - _ZN40_INTERNAL_5f728cdb_4_k_cu_2781d093_112584cuda3std3__48in_placeE)
_ZN40_INTERNAL_5f728cdb_4_k_cu_2781d093_112584cuda3std3__48in_placeE:
	.zero		1
	.type		_ZN40_INTERNAL_5f728cdb_4_k_cu_2781d093_112584cuda3std6ranges3__45__cpo9iter_moveE,@object
	.size		_ZN40_INTERNAL_5f728cdb_4_k_cu_2781d093_112584cuda3std6ranges3__45__cpo9iter_moveE,(_ZN40_INTERNAL_5f728cdb_4_k_cu_2781d093_112584cuda3std3__45__cpo5beginE - _ZN40_INTERNAL_5f728cdb_4_k_cu_2781d093_112584cuda3std6ranges3__45__cpo9iter_moveE)
_ZN40_INTERNAL_5f728cdb_4_k_cu_2781d093_112584cuda3std6ranges3__45__cpo9iter_moveE:
	.zero		1
	.type		_ZN40_INTERNAL_5f728cdb_4_k_cu_2781d093_112584cuda3std3__45__cpo5beginE,@object
	.size		_ZN40_INTERNAL_5f728cdb_4_k_cu_2781d093_112584cuda3std3__45__cpo5beginE,(_ZN40_INTERNAL_5f728cdb_4_k_cu_2781d093_112584cuda3std3__442_GLOBAL__N__5f728cdb_4_k_cu_2781d093_112586ignoreE - _ZN40_INTERNAL_5f728cdb_4_k_cu_2781d093_112584cuda3std3__45__cpo5beginE)
_ZN40_INTERNAL_5f728cdb_4_k_cu_2781d093_112584cuda3std3__45__cpo5beginE:
	.zero		1
	.type		_ZN40_INTERNAL_5f728cdb_4_k_cu_2781d093_112584cuda3std3__442_GLOBAL__N__5f728cdb_4_k_cu_2781d093_112586ignoreE,@object
	.size		_ZN40_INTERNAL_5f728cdb_4_k_cu_2781d093_112584cuda3std3__442_GLOBAL__N__5f728cdb_4_k_cu_2781d093_112586ignoreE,(_ZN40_INTERNAL_5f728cdb_4_k_cu_2781d093_112584cute7productE - _ZN40_INTERNAL_5f728cdb_4_k_cu_2781d093_112584cuda3std3__442_GLOBAL__N__5f728cdb_4_k_cu_2781d093_112586ignoreE)
_ZN40_INTERNAL_5f728cdb_4_k_cu_2781d093_112584cuda3std3__442_GLOBAL__N__5f728cdb_4_k_cu_2781d093_112586ignoreE:
	.zero		1
	.type		_ZN40_INTERNAL_5f728cdb_4_k_cu_2781d093_112584cute7productE,@object
	.size		_ZN40_INTERNAL_5f728cdb_4_k_cu_2781d093_112584cute7productE,(_ZN40_INTERNAL_5f728cdb_4_k_cu_2781d093_112584cuda3std3__45__cpo3endE - _ZN40_INTERNAL_5f728cdb_4_k_cu_2781d093_112584cute7productE)
_ZN40_INTERNAL_5f728cdb_4_k_cu_2781d093_112584cute7productE:
	.zero		1
	.type		_ZN40_INTERNAL_5f728cdb_4_k_cu_2781d093_112584cuda3std3__45__cpo3endE,@object
	.size		_ZN40_INTERNAL_5f728cdb_4_k_cu_2781d093_112584cuda3std3__45__cpo3endE,(_ZN40_INTERNAL_5f728cdb_4_k_cu_2781d093_112584cuda3std3__419piecewise_constructE - _ZN40_INTERNAL_5f728cdb_4_k_cu_2781d093_112584cuda3std3__45__cpo3endE)
_ZN40_INTERNAL_5f728cdb_4_k_cu_2781d093_112584cuda3std3__45__cpo3endE:
	.zero		1
	.type		_ZN40_INTERNAL_5f728cdb_4_k_cu_2781d093_112584cuda3std3__419piecewise_constructE,@object
	.size		_ZN40_INTERNAL_5f728cdb_4_k_cu_2781d093_112584cuda3std3__419piecewise_constructE,(_ZN40_INTERNAL_5f728cdb_4_k_cu_2781d093_112584cuda3std3__45__cpo4cendE - _ZN40_INTERNAL_5f728cdb_4_k_cu_2781d093_112584cuda3std3__419piecewise_constructE)
_ZN40_INTERNAL_5f728cdb_4_k_cu_2781d093_112584cuda3std3__419piecewise_constructE:
	.zero		1
	.type		_ZN40_INTERNAL_5f728cdb_4_k_cu_2781d093_112584cuda3std3__45__cpo4cendE,@object
	.size		_ZN40_INTERNAL_5f728cdb_4_k_cu_2781d093_112584cuda3std3__45__cpo4cendE,(_ZN40_INTERNAL_5f728cdb_4_k_cu_2781d093_112584cuda3std6ranges3__45__cpo4swapE - _ZN40_INTERNAL_5f728cdb_4_k_cu_2781d093_112584cuda3std3__45__cpo4cendE)
_ZN40_INTERNAL_5f728cdb_4_k_cu_2781d093_112584cuda3std3__45__cpo4cendE:
	.zero		1
	.type		_ZN40_INTERNAL_5f728cdb_4_k_cu_2781d093_112584cuda3std6ranges3__45__cpo4swapE,@object
	.size		_ZN40_INTERNAL_5f728cdb_4_k_cu_2781d093_112584cuda3std6ranges3__45__cpo4swapE,(.L_8 - _ZN40_INTERNAL_5f728cdb_4_k_cu_2781d093_112584cuda3std6ranges3__45__cpo4swapE)
_ZN40_INTERNAL_5f728cdb_4_k_cu_2781d093_112584cuda3std6ranges3__45__cpo4swapE:
	.zero		1
.L_8:


//--------------------- .nv.constant0._ZN7cutlass13device_kernelINS_4gemm6kernel13GemmUniversalIN4cute5tupleIJiiiiEEENS1_10collective13CollectiveMmaINS1_34MainloopSm90TmaGmmaWarpSpecializedILi4ENS5_IJNS4_1CILi2EEENSA_ILi1EEESC_EEENS1_35KernelTmaWarpSpecializedCooperativeEEENS5_IJNSA_ILi384EEENSA_ILi64EEENSA_ILi128EEEEEEaNS5_IJlSC_lEEEaSK_NS4_8TiledMMAINS4_8MMA_AtomIJNS4_4SM904GMMA26MMA_64x64x32_S32S8S8_SS_TNEEEENS4_6LayoutISD_NS5_IJSC_NSA_ILi0EEESS_EEEEENS5_IJNS4_10UnderscoreESV_SV_EEEEENS4_13SM90_TMA_LOADENS4_14ComposedLayoutINS4_7SwizzleILi3ELi4ELi3EEENS4_18smem_ptr_flag_bitsILi8EEENSR_INS5_IJNSA_ILi8EEESI_EEENS5_IJSI_SC_EEEEEEEvNS4_8identityENS4_23SM90_TMA_LOAD_MULTICASTES18_vS19_EENS_8epilogue10collective6detail29Sm90TmaWarpSpecializedAdapterINS1D_15DefaultEpilogueIaSK_SK_NS1C_6thread17LinearCombinationIaLi1EiiLNS1H_9ScaleType4KindE0ELNS_15FloatRoundStyleE2EaEENS1_15EpilogueDefaultEEEEEvvEEEEvNT_6ParamsE --------------------------
	.section	.nv.constant0._ZN7cutlass13device_kernelINS_4gemm6kernel13GemmUniversalIN4cute5tupleIJiiiiEEENS1_10collective13CollectiveMmaINS1_34MainloopSm90TmaGmmaWarpSpecializedILi4ENS5_IJNS4_1CILi2EEENSA_ILi1EEESC_EEENS1_35KernelTmaWarpSpecializedCooperativeEEENS5_IJNSA_ILi384EEENSA_ILi64EEENSA_ILi128EEEEEEaNS5_IJlSC_lEEEaSK_NS4_8TiledMMAINS4_8MMA_AtomIJNS4_4SM904GMMA26MMA_64x64x32_S32S8S8_SS_TNEEEENS4_6LayoutISD_NS5_IJSC_NSA_ILi0EEESS_EEEEENS5_IJNS4_10UnderscoreESV_SV_EEEEENS4_13SM90_TMA_LOADENS4_14ComposedLayoutINS4_7SwizzleILi3ELi4ELi3EEENS4_18smem_ptr_flag_bitsILi8EEENSR_INS5_IJNSA_ILi8EEESI_EEENS5_IJSI_SC_EEEEEEEvNS4_8identityENS4_23SM90_TMA_LOAD_MULTICASTES18_vS19_EENS_8epilogue10collective6detail29Sm90TmaWarpSpecializedAdapterINS1D_15DefaultEpilogueIaSK_SK_NS1C_6thread17LinearCombinationIaLi1EiiLNS1H_9ScaleType4KindE0ELNS_15FloatRoundStyleE2EaEENS1_15EpilogueDefaultEEEEEvvEEEEvNT_6ParamsE,"a",@progbits
	.sectionflags	@""
	.align	4
.nv.constant0._ZN7cutlass13device_kernelINS_4gemm6kernel13GemmUniversalIN4cute5tupleIJiiiiEEENS1_10collective13CollectiveMmaINS1_34MainloopSm90TmaGmmaWarpSpecializedILi4ENS5_IJNS4_1CILi2EEENSA_ILi1EEESC_EEENS1_35KernelTmaWarpSpecializedCooperativeEEENS5_IJNSA_ILi384EEENSA_ILi64EEENSA_ILi128EEEEEEaNS5_IJlSC_lEEEaSK_NS4_8TiledMMAINS4_8MMA_AtomIJNS4_4SM904GMMA26MMA_64x64x32_S32S8S8_SS_TNEEEENS4_6LayoutISD_NS5_IJSC_NSA_ILi0EEESS_EEEEENS5_IJNS4_10UnderscoreESV_SV_EEEEENS4_13SM90_TMA_LOADENS4_14ComposedLayoutINS4_7SwizzleILi3ELi4ELi3EEENS4_18smem_ptr_flag_bitsILi8EEENSR_INS5_IJNSA_ILi8EEESI_EEENS5_IJSI_SC_EEEEEEEvNS4_8identityENS4_23SM90_TMA_LOAD_MULTICASTES18_vS19_EENS_8epilogue10collective6detail29Sm90TmaWarpSpecializedAdapterINS1D_15DefaultEpilogueIaSK_SK_NS1C_6thread17LinearCombinationIaLi1EiiLNS1H_9ScaleType4KindE0ELNS_15FloatRoundStyleE2EaEENS1_15EpilogueDefaultEEEEEvvEEEEvNT_6ParamsE:
	.zero		1664


//--------------------- SYMBOLS --------------------------

	.type		.nv.reservedSmem.offset0,@object
	.size		.nv.reservedSmem.offset0,0x4
	.type		__assertfail,@function
